	.headerflags	@"EF_CUDA_TEXMODE_UNIFIED EF_CUDA_64BIT_ADDRESS EF_CUDA_ACCELERATORS EF_CUDA_SM90 EF_CUDA_VIRTUAL_SM(EF_CUDA_SM90)"
	.elftype	@"ET_EXEC"


//--------------------- .nv.info                  --------------------------
	.section	.nv.info,"",@"SHT_CUDA_INFO"
	.align	4


	//----- nvinfo : EIATTR_REGCOUNT
	.align		4
        /*0000*/ 	.byte	0x04, 0x2f
        /*0002*/ 	.short	(.L_3 - .L_2)
	.align		4
.L_2:
        /*0004*/ 	.word	index@(triton_poi_fused__native_batch_norm_legit_no_training_add_convolution_max_pool2d_with_indices_15)
        /*0008*/ 	.word	0x0000004e


	//----- nvinfo : EIATTR_MIN_STACK_SIZE
	.align		4
.L_3:
        /*000c*/ 	.byte	0x04, 0x12
        /*000e*/ 	.short	(.L_5 - .L_4)
	.align		4
.L_4:
        /*0010*/ 	.word	index@(triton_poi_fused__native_batch_norm_legit_no_training_add_convolution_max_pool2d_with_indices_15)
        /*0014*/ 	.word	0x00000000


	//----- nvinfo : EIATTR_FRAME_SIZE
	.align		4
.L_5:
        /*0018*/ 	.byte	0x04, 0x11
        /*001a*/ 	.short	(.L_7 - .L_6)
	.align		4
.L_6:
        /*001c*/ 	.word	index@(triton_poi_fused__native_batch_norm_legit_no_training_add_convolution_max_pool2d_with_indices_15)
        /*0020*/ 	.word	0x00000000


	//----- nvinfo : EIATTR_MIN_STACK_SIZE
	.align		4
.L_7:
        /*0024*/ 	.byte	0x04, 0x12
        /*0026*/ 	.short	(.L_9 - .L_8)
	.align		4
.L_8:
        /*0028*/ 	.word	index@(triton_poi_fused__native_batch_norm_legit_no_training_add_convolution_max_pool2d_with_indices_15)
        /*002c*/ 	.word	0x00000000
.L_9:


//--------------------- .nv.info.triton_poi_fused__native_batch_norm_legit_no_training_add_convolution_max_pool2d_with_indices_15 --------------------------
	.section	.nv.info.triton_poi_fused__native_batch_norm_legit_no_training_add_convolution_max_pool2d_with_indices_15,"",@"SHT_CUDA_INFO"
	.sectionflags	@""
	.align	4


	//----- nvinfo : EIATTR_CUDA_API_VERSION
	.align		4
        /*0000*/ 	.byte	0x04, 0x37
        /*0002*/ 	.short	(.L_11 - .L_10)
.L_10:
        /*0004*/ 	.word	0x0000007c


	//----- nvinfo : EIATTR_KPARAM_INFO
	.align		4
.L_11:
        /*0008*/ 	.byte	0x04, 0x17
        /*000a*/ 	.short	(.L_13 - .L_12)
.L_12:
        /*000c*/ 	.word	0x00000000
        /*0010*/ 	.short	0x0009
        /*0012*/ 	.short	0x0048
        /*0014*/ 	.byte	0x00, 0xf0, 0x11, 0x00


	//----- nvinfo : EIATTR_KPARAM_INFO
	.align		4
.L_13:
        /*0018*/ 	.byte	0x04, 0x17
        /*001a*/ 	.short	(.L_15 - .L_14)
.L_14:
        /*001c*/ 	.word	0x00000000
        /*0020*/ 	.short	0x0008
        /*0022*/ 	.short	0x0040
        /*0024*/ 	.byte	0x00, 0xf4, 0x21, 0x00


	//----- nvinfo : EIATTR_KPARAM_INFO
	.align		4
.L_15:
        /*0028*/ 	.byte	0x04, 0x17
        /*002a*/ 	.short	(.L_17 - .L_16)
.L_16:
        /*002c*/ 	.word	0x00000000
        /*0030*/ 	.short	0x0007
        /*0032*/ 	.short	0x0038
        /*0034*/ 	.byte	0x00, 0xf4, 0x21, 0x00


	//----- nvinfo : EIATTR_KPARAM_INFO
	.align		4
.L_17:
        /*0038*/ 	.byte	0x04, 0x17
        /*003a*/ 	.short	(.L_19 - .L_18)
.L_18:
        /*003c*/ 	.word	0x00000000
        /*0040*/ 	.short	0x0006
        /*0042*/ 	.short	0x0030
        /*0044*/ 	.byte	0x00, 0xf4, 0x21, 0x00


	//----- nvinfo : EIATTR_KPARAM_INFO
	.align		4
.L_19:
        /*0048*/ 	.byte	0x04, 0x17
        /*004a*/ 	.short	(.L_21 - .L_20)
.L_20:
        /*004c*/ 	.word	0x00000000
        /*0050*/ 	.short	0x0005
        /*0052*/ 	.short	0x0028
        /*0054*/ 	.byte	0x00, 0xf4, 0x21, 0x00


	//----- nvinfo : EIATTR_KPARAM_INFO
	.align		4
.L_21:
        /*0058*/ 	.byte	0x04, 0x17
        /*005a*/ 	.short	(.L_23 - .L_22)
.L_22:
        /*005c*/ 	.word	0x00000000
        /*0060*/ 	.short	0x0004
        /*0062*/ 	.short	0x0020
        /*0064*/ 	.byte	0x00, 0xf4, 0x21, 0x00


	//----- nvinfo : EIATTR_KPARAM_INFO
	.align		4
.L_23:
        /*0068*/ 	.byte	0x04, 0x17
        /*006a*/ 	.short	(.L_25 - .L_24)
.L_24:
        /*006c*/ 	.word	0x00000000
        /*0070*/ 	.short	0x0003
        /*0072*/ 	.short	0x0018
        /*0074*/ 	.byte	0x00, 0xf4, 0x21, 0x00


	//----- nvinfo : EIATTR_KPARAM_INFO
	.align		4
.L_25:
        /*0078*/ 	.byte	0x04, 0x17
        /*007a*/ 	.short	(.L_27 - .L_26)
.L_26:
        /*007c*/ 	.word	0x00000000
        /*0080*/ 	.short	0x0002
        /*0082*/ 	.short	0x0010
        /*0084*/ 	.byte	0x00, 0xf4, 0x21, 0x00


	//----- nvinfo : EIATTR_KPARAM_INFO
	.align		4
.L_27:
        /*0088*/ 	.byte	0x04, 0x17
        /*008a*/ 	.short	(.L_29 - .L_28)
.L_28:
        /*008c*/ 	.word	0x00000000
        /*0090*/ 	.short	0x0001
        /*0092*/ 	.short	0x0008
        /*0094*/ 	.byte	0x00, 0xf4, 0x21, 0x00


	//----- nvinfo : EIATTR_KPARAM_INFO
	.align		4
.L_29:
        /*0098*/ 	.byte	0x04, 0x17
        /*009a*/ 	.short	(.L_31 - .L_30)
.L_30:
        /*009c*/ 	.word	0x00000000
        /*00a0*/ 	.short	0x0000
        /*00a2*/ 	.short	0x0000
        /*00a4*/ 	.byte	0x00, 0xf4, 0x21, 0x00


	//----- nvinfo : EIATTR_SPARSE_MMA_MASK
	.align		4
.L_31:
        /*00a8*/ 	.byte	0x03, 0x50
        /*00aa*/ 	.short	0x0000


	//----- nvinfo : EIATTR_MAXREG_COUNT
	.align		4
        /*00ac*/ 	.byte	0x03, 0x1b
        /*00ae*/ 	.short	0x00ff


	//----- nvinfo : EIATTR_EXIT_INSTR_OFFSETS
	.align		4
        /*00b0*/ 	.byte	0x04, 0x1c
        /*00b2*/ 	.short	(.L_33 - .L_32)


	//   ....[0]....
.L_32:
        /*00b4*/ 	.word	0x00003490


	//----- nvinfo : EIATTR_REQNTID
	.align		4
.L_33:
        /*00b8*/ 	.byte	0x04, 0x10
        /*00ba*/ 	.short	(.L_35 - .L_34)
.L_34:
        /*00bc*/ 	.word	0x00000080
        /*00c0*/ 	.word	0x00000001
        /*00c4*/ 	.word	0x00000001


	//----- nvinfo : EIATTR_CBANK_PARAM_SIZE
	.align		4
.L_35:
        /*00c8*/ 	.byte	0x03, 0x19
        /*00ca*/ 	.short	0x004c


	//----- nvinfo : EIATTR_PARAM_CBANK
	.align		4
        /*00cc*/ 	.byte	0x04, 0x0a
        /*00ce*/ 	.short	(.L_37 - .L_36)
	.align		4
.L_36:
        /*00d0*/ 	.word	index@(.nv.constant0.triton_poi_fused__native_batch_norm_legit_no_training_add_convolution_max_pool2d_with_indices_15)
        /*00d4*/ 	.short	0x0210
        /*00d6*/ 	.short	0x004c


	//----- nvinfo : EIATTR_SW_WAR
	.align		4
.L_37:
        /*00d8*/ 	.byte	0x04, 0x36
        /*00da*/ 	.short	(.L_39 - .L_38)
.L_38:
        /*00dc*/ 	.word	0x00000008
.L_39:


//--------------------- .nv.callgraph             --------------------------
	.section	.nv.callgraph,"",@"SHT_CUDA_CALLGRAPH"
	.align	4
	.sectionentsize	8
	.align		4
        /*0000*/ 	.word	0x00000000
	.align		4
        /*0004*/ 	.word	0xffffffff
	.align		4
        /*0008*/ 	.word	0x00000000
	.align		4
        /*000c*/ 	.word	0xfffffffe
	.align		4
        /*0010*/ 	.word	0x00000000
	.align		4
        /*0014*/ 	.word	0xfffffffd
	.align		4
        /*0018*/ 	.word	0x00000000
	.align		4
        /*001c*/ 	.word	0xfffffffc


//--------------------- .nv.constant4             --------------------------
	.section	.nv.constant4,"a",@progbits
	.align	8
	.align		8
.nv.constant4:
        /*0000*/ 	.dword	_$_str
	.align		8
        /*0008*/ 	.dword	_$_str_$_2


//--------------------- .text.triton_poi_fused__native_batch_norm_legit_no_training_add_convolution_max_pool2d_with_indices_15 --------------------------
	.section	.text.triton_poi_fused__native_batch_norm_legit_no_training_add_convolution_max_pool2d_with_indices_15,"ax",@progbits
	.sectionflags	@"SHF_BARRIERS=1"
	.align	128
        .global         triton_poi_fused__native_batch_norm_legit_no_training_add_convolution_max_pool2d_with_indices_15
        .type           triton_poi_fused__native_batch_norm_legit_no_training_add_convolution_max_pool2d_with_indices_15,@function
        .size           triton_poi_fused__native_batch_norm_legit_no_training_add_convolution_max_pool2d_with_indices_15,(.L_x_1 - triton_poi_fused__native_batch_norm_legit_no_training_add_convolution_max_pool2d_with_indices_15)
        .other          triton_poi_fused__native_batch_norm_legit_no_training_add_convolution_max_pool2d_with_indices_15,@"STO_CUDA_ENTRY STV_DEFAULT"
triton_poi_fused__native_batch_norm_legit_no_training_add_convolution_max_pool2d_with_indices_15:
.text.triton_poi_fused__native_batch_norm_legit_no_training_add_convolution_max_pool2d_with_indices_15:
[----:B------:R-:W-:Y:S01]  /*0000*/  LDC R1, c[0x0][0x28] ;  /* 0x00000a00ff017b82 */ /* 0x000fe20000000800 */
[----:B------:R-:W1:Y:S07]  /*0010*/  S2R R0, SR_TID.X ;  /* 0x0000000000007919 */ /* 0x000e6e0000002100 */
[----:B------:R-:W2:Y:S01]  /*0020*/  LDC.64 R18, c[0x0][0x228] ;  /* 0x00008a00ff127b82 */ /* 0x000ea20000000a00 */
[----:B------:R-:W-:Y:S02]  /*0030*/  CS2R R20, SRZ ;  /* 0x0000000000147805 */ /* 0x000fe4000001ff00 */
[----:B------:R-:W-:Y:S01]  /*0040*/  CS2R R22, SRZ ;  /* 0x0000000000167805 */ /* 0x000fe2000001ff00 */
[----:B------:R-:W3:Y:S01]  /*0050*/  S2R R2, SR_CTAID.X ;  /* 0x0000000000027919 */ /* 0x000ee20000002500 */
[----:B------:R-:W-:-:S02]  /*0060*/  CS2R R12, SRZ ;  /* 0x00000000000c7805 */ /* 0x000fc4000001ff00 */
[----:B------:R-:W-:Y:S01]  /*0070*/  CS2R R14, SRZ ;  /* 0x00000000000e7805 */ /* 0x000fe2000001ff00 */
[----:B------:R-:W-:Y:S01]  /*0080*/  ULDC.64 UR6, c[0x0][0x208] ;  /* 0x0000820000067ab9 */ /* 0x000fe20000000a00 */
[----:B------:R-:W-:Y:S01]  /*0090*/  ULDC.64 UR4, c[0x0][0x228] ;  /* 0x00008a0000047ab9 */ /* 0x000fe20000000a00 */
[----:B-1----:R-:W-:Y:S02]  /*00a0*/  IMAD.SHL.U32 R0, R0, 0x8, RZ ;  /* 0x0000000800007824 */ /* 0x002fe400078e00ff */
[----:B---3--:R-:W-:Y:S01]  /*00b0*/  IMAD.SHL.U32 R50, R2, 0x400, RZ ;  /* 0x0000040002327824 */ /* 0x008fe200078e00ff */
[----:B------:R-:W-:Y:S02]  /*00c0*/  SHF.R.S32.HI R5, RZ, 0x15, R2 ;  /* 0x00000015ff057819 */ /* 0x000fe40000011402 */
[----:B------:R-:W-:Y:S02]  /*00d0*/  LOP3.LUT R3, R0, 0x3f8, RZ, 0xc0, !PT ;  /* 0x000003f800037812 */ /* 0x000fe400078ec0ff */
[----:B------:R-:W-:-:S02]  /*00e0*/  SGXT R5, R5, 0x1 ;  /* 0x000000010505781a */ /* 0x000fc40000000200 */
[----:B------:R-:W-:Y:S02]  /*00f0*/  LOP3.LUT R0, R50, R3, RZ, 0xfc, !PT ;  /* 0x0000000332007212 */ /* 0x000fe400078efcff */
[----:B------:R-:W-:Y:S02]  /*0100*/  LOP3.LUT R3, R50, 0x4, R3, 0xfe, !PT ;  /* 0x0000000432037812 */ /* 0x000fe400078efe03 */
[CC--:B------:R-:W-:Y:S02]  /*0110*/  LEA.HI R8, R5.reuse, R0.reuse, RZ, 0xa ;  /* 0x0000000005087211 */ /* 0x0c0fe400078f50ff */
[----:B------:R-:W-:Y:S02]  /*0120*/  LEA.HI R2, R5, R0, RZ, 0xd ;  /* 0x0000000005027211 */ /* 0x000fe400078f68ff */
[----:B------:R-:W-:Y:S02]  /*0130*/  SHF.R.S32.HI R33, RZ, 0xa, R8 ;  /* 0x0000000aff217819 */ /* 0x000fe40000011408 */
[----:B------:R-:W-:-:S02]  /*0140*/  SHF.R.S32.HI R4, RZ, 0xd, R2 ;  /* 0x0000000dff047819 */ /* 0x000fc40000011402 */
[----:B------:R-:W-:Y:S02]  /*0150*/  LEA.HI R2, R33, R33, RZ, 0x3 ;  /* 0x0000002121027211 */ /* 0x000fe400078f18ff */
[----:B------:R-:W-:Y:S02]  /*0160*/  LEA.HI R7, R4, R4, RZ, 0x3 ;  /* 0x0000000404077211 */ /* 0x000fe400078f18ff */
[----:B------:R-:W-:Y:S02]  /*0170*/  LOP3.LUT R6, R2, 0xfffffff8, RZ, 0xc0, !PT ;  /* 0xfffffff802067812 */ /* 0x000fe400078ec0ff */
[----:B------:R-:W-:Y:S02]  /*0180*/  LOP3.LUT R7, R7, 0xfffffff8, RZ, 0xc0, !PT ;  /* 0xfffffff807077812 */ /* 0x000fe400078ec0ff */
[----:B------:R-:W-:Y:S01]  /*0190*/  LEA.HI R5, R5, R3, RZ, 0xa ;  /* 0x0000000305057211 */ /* 0x000fe200078f50ff */
[----:B------:R-:W-:Y:S02]  /*01a0*/  IMAD.IADD R33, R33, 0x1, -R6 ;  /* 0x0000000121217824 */ /* 0x000fe400078e0a06 */
[C---:B------:R-:W-:Y:S01]  /*01b0*/  IMAD.IADD R34, R4.reuse, 0x1, -R7 ;  /* 0x0000000104227824 */ /* 0x040fe200078e0a07 */
[----:B------:R-:W-:Y:S01]  /*01c0*/  LOP3.LUT R2, R5, 0xfffffc00, RZ, 0xc0, !PT ;  /* 0xfffffc0005027812 */ /* 0x000fe200078ec0ff */
[----:B------:R-:W-:Y:S01]  /*01d0*/  IMAD R4, R4, 0x10, R33 ;  /* 0x0000001004047824 */ /* 0x000fe200078e0221 */
[----:B------:R-:W-:-:S02]  /*01e0*/  ISETP.GT.AND P1, PT, R33, RZ, PT ;  /* 0x000000ff2100720c */ /* 0x000fc40003f24270 */
[----:B------:R-:W-:Y:S01]  /*01f0*/  ISETP.GT.AND P0, PT, R34, RZ, PT ;  /* 0x000000ff2200720c */ /* 0x000fe20003f04270 */
[----:B------:R-:W-:Y:S01]  /*0200*/  IMAD.SHL.U32 R4, R4, 0x800, RZ ;  /* 0x0000080004047824 */ /* 0x000fe200078e00ff */
[----:B------:R-:W-:Y:S01]  /*0210*/  ISETP.GT.AND P2, PT, R34, RZ, P1 ;  /* 0x000000ff2200720c */ /* 0x000fe20000f44270 */
[----:B------:R-:W-:Y:S01]  /*0220*/  IMAD.IADD R11, R3, 0x1, -R2 ;  /* 0x00000001030b7824 */ /* 0x000fe200078e0a02 */
[----:B------:R-:W-:Y:S01]  /*0230*/  ISETP.GT.AND P0, PT, R33, -0x1, P0 ;  /* 0xffffffff2100780c */ /* 0x000fe20000704270 */
[C---:B------:R-:W-:Y:S02]  /*0240*/  VIADD R26, R4.reuse, 0xffffbc00 ;  /* 0xffffbc00041a7836 */ /* 0x040fe40000000000 */
[----:B------:R-:W-:Y:S02]  /*0250*/  VIADD R25, R4, 0xffffc000 ;  /* 0xffffc00004197836 */ /* 0x000fe40000000000 */
[C---:B------:R-:W-:Y:S02]  /*0260*/  IMAD.IADD R3, R11.reuse, 0x1, R26 ;  /* 0x000000010b037824 */ /* 0x040fe400078e021a */
[----:B------:R-:W-:-:S02]  /*0270*/  IMAD.IADD R7, R11, 0x1, R25 ;  /* 0x000000010b077824 */ /* 0x000fc400078e0219 */
[----:B--2---:R-:W-:-:S04]  /*0280*/  IMAD.WIDE R2, R3, 0x4, R18 ;  /* 0x0000000403027825 */ /* 0x004fc800078e0212 */
[----:B------:R-:W-:Y:S01]  /*0290*/  IMAD.WIDE R6, R7, 0x4, R18 ;  /* 0x0000000407067825 */ /* 0x000fe200078e0212 */
[----:B------:R1:W2:Y:S04]  /*02a0*/  @P2 LDG.E.128 R20, desc[UR6][R2.64] ;  /* 0x0000000602142981 */ /* 0x0002a8000c1e1d00 */
[----:B------:R-:W3:Y:S01]  /*02b0*/  @P0 LDG.E.128 R12, desc[UR6][R6.64] ;  /* 0x00000006060c0981 */ /* 0x000ee2000c1e1d00 */
[----:B------:R-:W-:Y:S01]  /*02c0*/  VIADD R30, R4, 0xffffc400 ;  /* 0xffffc400041e7836 */ /* 0x000fe20000000000 */
[----:B-1----:R-:W-:Y:S02]  /*02d0*/  LOP3.LUT R3, R8, 0xfffffc00, RZ, 0xc0, !PT ;  /* 0xfffffc0008037812 */ /* 0x002fe400078ec0ff */
[----:B------:R-:W-:-:S03]  /*02e0*/  SHF.R.S32.HI R2, RZ, 0x1f, R4 ;  /* 0x0000001fff027819 */ /* 0x000fc60000011404 */
[----:B------:R-:W-:Y:S01]  /*02f0*/  IMAD.IADD R10, R0, 0x1, -R3 ;  /* 0x00000001000a7824 */ /* 0x000fe200078e0a03 */
[----:B--2---:R-:W-:Y:S02]  /*0300*/  SEL R20, R20, 0xff800000, P2 ;  /* 0xff80000014147807 */ /* 0x004fe40001000000 */
[----:B------:R-:W-:Y:S02]  /*0310*/  SEL R21, R21, 0xff800000, P2 ;  /* 0xff80000015157807 */ /* 0x000fe40001000000 */
[----:B---3--:R-:W-:Y:S02]  /*0320*/  SEL R5, R12, 0xff800000, P0 ;  /* 0xff8000000c057807 */ /* 0x008fe40000000000 */
[----:B------:R-:W-:Y:S02]  /*0330*/  SEL R24, R13, 0xff800000, P0 ;  /* 0xff8000000d187807 */ /* 0x000fe40000000000 */
[----:B------:R-:W-:Y:S02]  /*0340*/  FSETP.GT.AND P6, PT, R5, R20, PT ;  /* 0x000000140500720b */ /* 0x000fe40003fc4000 */
[----:B------:R-:W-:-:S02]  /*0350*/  FSETP.GT.AND P5, PT, R24, R21, PT ;  /* 0x000000151800720b */ /* 0x000fc40003fa4000 */
[----:B------:R-:W-:Y:S02]  /*0360*/  SEL R22, R22, 0xff800000, P2 ;  /* 0xff80000016167807 */ /* 0x000fe40001000000 */
[----:B------:R-:W-:Y:S02]  /*0370*/  SEL R27, R14, 0xff800000, P0 ;  /* 0xff8000000e1b7807 */ /* 0x000fe40000000000 */
[----:B------:R-:W-:Y:S02]  /*0380*/  FSETP.NAN.AND P3, PT, R5, R5, PT ;  /* 0x000000050500720b */ /* 0x000fe40003f68000 */
[----:B------:R-:W-:Y:S02]  /*0390*/  FSETP.GT.AND P4, PT, R27, R22, PT ;  /* 0x000000161b00720b */ /* 0x000fe40003f84000 */
[----:B------:R-:W-:Y:S02]  /*03a0*/  SEL R15, R15, 0xff800000, P0 ;  /* 0xff8000000f0f7807 */ /* 0x000fe40000000000 */
[----:B------:R-:W-:-:S02]  /*03b0*/  @!P6 SEL R5, R5, R20, P3 ;  /* 0x000000140505e207 */ /* 0x000fc40001800000 */
[C---:B------:R-:W-:Y:S02]  /*03c0*/  FSETP.NAN.AND P3, PT, R24.reuse, R24, PT ;  /* 0x000000181800720b */ /* 0x040fe40003f68000 */
[----:B------:R-:W-:Y:S02]  /*03d0*/  P2R R12, PR, RZ, 0x10 ;  /* 0x00000010ff0c7803 */ /* 0x000fe40000000000 */
[----:B------:R-:W-:Y:S02]  /*03e0*/  @!P5 SEL R24, R24, R21, P3 ;  /* 0x000000151818d207 */ /* 0x000fe40001800000 */
[----:B------:R-:W-:Y:S02]  /*03f0*/  CS2R R20, SRZ ;  /* 0x0000000000147805 */ /* 0x000fe4000001ff00 */
[----:B------:R-:W-:Y:S01]  /*0400*/  FSETP.NAN.AND P3, PT, R27, R27, PT ;  /* 0x0000001b1b00720b */ /* 0x000fe20003f68000 */
[----:B------:R-:W-:Y:S01]  /*0410*/  VIADD R36, R4, 0xfffffc00 ;  /* 0xfffffc0004247836 */ /* 0x000fe20000000000 */
[----:B------:R-:W-:-:S02]  /*0420*/  ISETP.GT.AND P1, PT, R34, -0x1, P1 ;  /* 0xffffffff2200780c */ /* 0x000fc40000f24270 */
[----:B------:R-:W-:Y:S02]  /*0430*/  @!P4 SEL R27, R27, R22, P3 ;  /* 0x000000161b1bc207 */ /* 0x000fe40001800000 */
[----:B------:R-:W-:Y:S01]  /*0440*/  IADD3 R3, P3, R10, R4, RZ ;  /* 0x000000040a037210 */ /* 0x000fe20007f7e0ff */
[----:B------:R-:W-:Y:S01]  /*0450*/  IMAD.IADD R45, R10, 0x1, R25 ;  /* 0x000000010a2d7824 */ /* 0x000fe200078e0219 */
[----:B------:R-:W-:Y:S02]  /*0460*/  LOP3.LUT R33, R34, R33, RZ, 0xfc, !PT ;  /* 0x0000002122217212 */ /* 0x000fe400078efcff */
[----:B------:R-:W-:Y:S02]  /*0470*/  LEA.HI.X.SX32 R6, R10, R2, 0x1, P3 ;  /* 0x000000020a067211 */ /* 0x000fe400018f0eff */
[----:B------:R-:W-:Y:S01]  /*0480*/  LEA R16, P3, R3, UR4, 0x2 ;  /* 0x0000000403107c11 */ /* 0x000fe2000f8610ff */
[----:B------:R-:W-:Y:S01]  /*0490*/  VIADD R60, R4, 0x3c00 ;  /* 0x00003c00043c7836 */ /* 0x000fe20000000000 */
[----:B------:R-:W-:-:S02]  /*04a0*/  P2R R13, PR, RZ, 0x40 ;  /* 0x00000040ff0d7803 */ /* 0x000fc40000000000 */
[----:B------:R-:W-:Y:S02]  /*04b0*/  LEA.HI.X R17, R3, UR5, R6, 0x2, P3 ;  /* 0x0000000503117c11 */ /* 0x000fe400098f1406 */
[----:B------:R-:W-:Y:S02]  /*04c0*/  IADD3 R3, P3, R11, R4, RZ ;  /* 0x000000040b037210 */ /* 0x000fe40007f7e0ff */
[----:B------:R-:W-:Y:S02]  /*04d0*/  SEL R6, R23, 0xff800000, P2 ;  /* 0xff80000017067807 */ /* 0x000fe40001000000 */
[----:B------:R-:W-:Y:S02]  /*04e0*/  CS2R R22, SRZ ;  /* 0x0000000000167805 */ /* 0x000fe4000001ff00 */
[----:B------:R-:W-:Y:S02]  /*04f0*/  LEA.HI.X.SX32 R2, R11, R2, 0x1, P3 ;  /* 0x000000020b027211 */ /* 0x000fe400018f0eff */
[----:B------:R-:W-:-:S02]  /*0500*/  LEA R28, P3, R3, UR4, 0x2 ;  /* 0x00000004031c7c11 */ /* 0x000fc4000f8610ff */
[----:B------:R-:W-:Y:S02]  /*0510*/  FSETP.GT.AND P4, PT, R15, R6, PT ;  /* 0x000000060f00720b */ /* 0x000fe40003f84000 */
[----:B------:R-:W-:Y:S01]  /*0520*/  LEA.HI.X R29, R3, UR5, R2, 0x2, P3 ;  /* 0x00000005031d7c11 */ /* 0x000fe200098f1402 */
[----:B------:R-:W-:Y:S01]  /*0530*/  IMAD.IADD R3, R11, 0x1, R30 ;  /* 0x000000010b037824 */ /* 0x000fe200078e021e */
[----:B------:R-:W-:Y:S02]  /*0540*/  FSETP.NAN.AND P3, PT, R15, R15, PT ;  /* 0x0000000f0f00720b */ /* 0x000fe40003f68000 */
[----:B------:R-:W-:Y:S01]  /*0550*/  P2R R14, PR, RZ, 0x10 ;  /* 0x00000010ff0e7803 */ /* 0x000fe20000000000 */
[----:B------:R-:W-:Y:S01]  /*0560*/  IMAD.WIDE R2, R3, 0x4, R18 ;  /* 0x0000000403027825 */ /* 0x000fe200078e0212 */
[----:B------:R-:W-:-:S04]  /*0570*/  P2R R9, PR, RZ, 0x20 ;  /* 0x00000020ff097803 */ /* 0x000fc80000000000 */
[----:B------:R-:W2:Y:S01]  /*0580*/  @P0 LDG.E.128 R20, desc[UR6][R2.64] ;  /* 0x0000000602140981 */ /* 0x000ea2000c1e1d00 */
[----:B------:R-:W-:Y:S01]  /*0590*/  @!P4 SEL R15, R15, R6, P3 ;  /* 0x000000060f0fc207 */ /* 0x000fe20001800000 */
[----:B------:R-:W-:-:S04]  /*05a0*/  IMAD.IADD R43, R11, 0x1, R36 ;  /* 0x000000010b2b7824 */ /* 0x000fc800078e0224 */
[----:B------:R-:W-:Y:S01]  /*05b0*/  IMAD.WIDE R42, R43, 0x4, R18 ;  /* 0x000000042b2a7825 */ /* 0x000fe200078e0212 */
[----:B--2---:R-:W-:-:S04]  /*05c0*/  SEL R32, R22, 0xff800000, P0 ;  /* 0xff80000016207807 */ /* 0x004fc80000000000 */
[-C--:B------:R-:W-:Y:S02]  /*05d0*/  FSETP.NAN.AND P3, PT, R32, R32.reuse, PT ;  /* 0x000000202000720b */ /* 0x080fe40003f68000 */
[----:B------:R-:W-:Y:S02]  /*05e0*/  FSETP.GEU.AND P4, PT, R27, R32, PT ;  /* 0x000000201b00720b */ /* 0x000fe40003f8e000 */
[----:B------:R-:W-:Y:S02]  /*05f0*/  SEL R8, R20, 0xff800000, P0 ;  /* 0xff80000014087807 */ /* 0x000fe40000000000 */
[----:B------:R-:W-:Y:S02]  /*0600*/  SEL R31, R23, 0xff800000, P0 ;  /* 0xff800000171f7807 */ /* 0x000fe40000000000 */
[----:B------:R-:W-:-:S05]  /*0610*/  CS2R R22, SRZ ;  /* 0x0000000000167805 */ /* 0x000fca000001ff00 */
[----:B------:R-:W-:Y:S02]  /*0620*/  @!P3 SEL R32, R32, R27, !P4 ;  /* 0x0000001b2020b207 */ /* 0x000fe40006000000 */
[----:B------:R-:W-:Y:S02]  /*0630*/  SEL R27, R21, 0xff800000, P0 ;  /* 0xff800000151b7807 */ /* 0x000fe40000000000 */
[----:B------:R-:W-:-:S06]  /*0640*/  CS2R R20, SRZ ;  /* 0x0000000000147805 */ /* 0x000fcc000001ff00 */
[----:B------:R-:W2:Y:S01]  /*0650*/  @P1 LDG.E.128 R20, desc[UR6][R42.64] ;  /* 0x000000062a141981 */ /* 0x000ea2000c1e1d00 */
[-C--:B------:R-:W-:Y:S02]  /*0660*/  FSETP.NAN.AND P3, PT, R27, R27.reuse, PT ;  /* 0x0000001b1b00720b */ /* 0x080fe40003f68000 */
[----:B------:R-:W-:Y:S02]  /*0670*/  P2R R6, PR, RZ, 0x10 ;  /* 0x00000010ff067803 */ /* 0x000fe40000000000 */
[----:B------:R-:W-:-:S09]  /*0680*/  FSETP.GEU.AND P4, PT, R24, R27, PT ;  /* 0x0000001b1800720b */ /* 0x000fd20003f8e000 */
[----:B------:R-:W-:Y:S02]  /*0690*/  @!P3 SEL R27, R27, R24, !P4 ;  /* 0x000000181b1bb207 */ /* 0x000fe40006000000 */
        /* <DEDUP_REMOVED lines=8> */
[----:B------:R-:W-:Y:S02]  /*0720*/  P2R R5, PR, RZ, 0x10 ;  /* 0x00000010ff057803 */ /* 0x000fe40000000000 */
[----:B--2---:R-:W-:-:S04]  /*0730*/  SEL R40, R20, 0xff800000, P1 ;  /* 0xff80000014287807 */ /* 0x004fc80000800000 */
[-C--:B------:R-:W-:Y:S02]  /*0740*/  FSETP.NAN.AND P3, PT, R40, R40.reuse, PT ;  /* 0x000000282800720b */ /* 0x080fe40003f68000 */
[----:B------:R-:W-:Y:S02]  /*0750*/  FSETP.GEU.AND P4, PT, R8, R40, PT ;  /* 0x000000280800720b */ /* 0x000fe40003f8e000 */
[----:B------:R-:W-:-:S09]  /*0760*/  SEL R38, R21, 0xff800000, P1 ;  /* 0xff80000015267807 */ /* 0x000fd20000800000 */
[----:B------:R-:W-:Y:S02]  /*0770*/  @!P3 SEL R40, R40, R8, !P4 ;  /* 0x000000082828b207 */ /* 0x000fe40006000000 */
[-C--:B------:R-:W-:Y:S02]  /*0780*/  FSETP.NAN.AND P3, PT, R38, R38.reuse, PT ;  /* 0x000000262600720b */ /* 0x080fe40003f68000 */
[----:B------:R-:W-:Y:S02]  /*0790*/  P2R R7, PR, RZ, 0x10 ;  /* 0x00000010ff077803 */ /* 0x000fe40000000000 */
[----:B------:R-:W-:Y:S02]  /*07a0*/  FSETP.GEU.AND P4, PT, R27, R38, PT ;  /* 0x000000261b00720b */ /* 0x000fe40003f8e000 */
[----:B------:R-:W-:Y:S02]  /*07b0*/  CS2R R20, SRZ ;  /* 0x0000000000147805 */ /* 0x000fe4000001ff00 */
[----:B------:R-:W-:-:S02]  /*07c0*/  SEL R41, R22, 0xff800000, P1 ;  /* 0xff80000016297807 */ /* 0x000fc40000800000 */
[----:B------:R-:W-:Y:S02]  /*07d0*/  SEL R42, R23, 0xff800000, P1 ;  /* 0xff800000172a7807 */ /* 0x000fe40000800000 */
[----:B------:R-:W-:Y:S02]  /*07e0*/  CS2R R22, SRZ ;  /* 0x0000000000167805 */ /* 0x000fe4000001ff00 */
[----:B------:R-:W-:Y:S01]  /*07f0*/  @!P3 SEL R38, R38, R27, !P4 ;  /* 0x0000001b2626b207 */ /* 0x000fe20006000000 */
[----:B------:R-:W-:-:S04]  /*0800*/  IMAD.IADD R27, R10, 0x1, R26 ;  /* 0x000000010a1b7824 */ /* 0x000fc800078e021a */
[----:B------:R-:W-:-:S05]  /*0810*/  IMAD.WIDE R26, R27, 0x4, R18 ;  /* 0x000000041b1a7825 */ /* 0x000fca00078e0212 */
[----:B------:R-:W2:Y:S01]  /*0820*/  @P2 LDG.E.128 R20, desc[UR6][R26.64] ;  /* 0x000000061a142981 */ /* 0x000ea2000c1e1d00 */
[-C--:B------:R-:W-:Y:S02]  /*0830*/  FSETP.NAN.AND P3, PT, R41, R41.reuse, PT ;  /* 0x000000292900720b */ /* 0x080fe40003f68000 */
[----:B------:R-:W-:Y:S02]  /*0840*/  P2R R8, PR, RZ, 0x10 ;  /* 0x00000010ff087803 */ /* 0x000fe40000000000 */
[----:B------:R-:W-:-:S09]  /*0850*/  FSETP.GEU.AND P4, PT, R32, R41, PT ;  /* 0x000000292000720b */ /* 0x000fd20003f8e000 */
[----:B------:R-:W-:Y:S02]  /*0860*/  @!P3 SEL R41, R41, R32, !P4 ;  /* 0x000000202929b207 */ /* 0x000fe40006000000 */
[-C--:B------:R-:W-:Y:S02]  /*0870*/  FSETP.NAN.AND P3, PT, R42, R42.reuse, PT ;  /* 0x0000002a2a00720b */ /* 0x080fe40003f68000 */
[----:B------:R-:W-:Y:S02]  /*0880*/  P2R R15, PR, RZ, 0x10 ;  /* 0x00000010ff0f7803 */ /* 0x000fe40000000000 */
[----:B------:R-:W-:Y:S01]  /*0890*/  FSETP.GEU.AND P4, PT, R31, R42, PT ;  /* 0x0000002a1f00720b */ /* 0x000fe20003f8e000 */
[----:B------:R-:W-:-:S08]  /*08a0*/  IMAD.WIDE R44, R45, 0x4, R18 ;  /* 0x000000042d2c7825 */ /* 0x000fd000078e0212 */
[----:B------:R-:W-:Y:S02]  /*08b0*/  @!P3 SEL R42, R42, R31, !P4 ;  /* 0x0000001f2a2ab207 */ /* 0x000fe40006000000 */
[----:B--2---:R-:W-:Y:S02]  /*08c0*/  SEL R31, R20, 0xff800000, P2 ;  /* 0xff800000141f7807 */ /* 0x004fe40001000000 */
[----:B------:R-:W-:Y:S02]  /*08d0*/  SEL R32, R21, 0xff800000, P2 ;  /* 0xff80000015207807 */ /* 0x000fe40001000000 */
[----:B------:R-:W-:Y:S02]  /*08e0*/  CS2R R20, SRZ ;  /* 0x0000000000147805 */ /* 0x000fe4000001ff00 */
[----:B------:R-:W-:Y:S02]  /*08f0*/  SEL R37, R22, 0xff800000, P2 ;  /* 0xff80000016257807 */ /* 0x000fe40001000000 */
[----:B------:R-:W-:-:S02]  /*0900*/  SEL R39, R23, 0xff800000, P2 ;  /* 0xff80000017277807 */ /* 0x000fc40001000000 */
[----:B------:R-:W-:-:S06]  /*0910*/  CS2R R22, SRZ ;  /* 0x0000000000167805 */ /* 0x000fcc000001ff00 */
[----:B------:R-:W2:Y:S01]  /*0920*/  @P0 LDG.E.128 R20, desc[UR6][R44.64] ;  /* 0x000000062c140981 */ /* 0x000ea2000c1e1d00 */
[----:B------:R-:W-:Y:S02]  /*0930*/  P2R R24, PR, RZ, 0x10 ;  /* 0x00000010ff187803 */ /* 0x000fe40000000000 */
[----:B--2---:R-:W-:-:S04]  /*0940*/  SEL R46, R20, 0xff800000, P0 ;  /* 0xff800000142e7807 */ /* 0x004fc80000000000 */
[C---:B------:R-:W-:Y:S02]  /*0950*/  FSETP.GT.AND P4, PT, R46.reuse, R31, PT ;  /* 0x0000001f2e00720b */ /* 0x040fe40003f84000 */
[----:B------:R-:W-:Y:S02]  /*0960*/  FSETP.NAN.AND P2, PT, R46, R46, PT ;  /* 0x0000002e2e00720b */ /* 0x000fe40003f48000 */
[----:B------:R-:W-:Y:S02]  /*0970*/  SEL R35, R21, 0xff800000, P0 ;  /* 0xff80000015237807 */ /* 0x000fe40000000000 */
[----:B------:R-:W-:Y:S02]  /*0980*/  CS2R R20, SRZ ;  /* 0x0000000000147805 */ /* 0x000fe4000001ff00 */
[----:B------:R-:W-:Y:S02]  /*0990*/  SEL R48, R22, 0xff800000, P0 ;  /* 0xff80000016307807 */ /* 0x000fe40000000000 */
[----:B------:R-:W-:-:S02]  /*09a0*/  SEL R44, R23, 0xff800000, P0 ;  /* 0xff800000172c7807 */ /* 0x000fc40000000000 */
[----:B------:R-:W-:Y:S02]  /*09b0*/  CS2R R22, SRZ ;  /* 0x0000000000167805 */ /* 0x000fe4000001ff00 */
[----:B------:R-:W-:Y:S01]  /*09c0*/  @!P4 SEL R46, R46, R31, P2 ;  /* 0x0000001f2e2ec207 */ /* 0x000fe20001000000 */
[----:B------:R-:W-:-:S04]  /*09d0*/  IMAD.IADD R31, R10, 0x1, R30 ;  /* 0x000000010a1f7824 */ /* 0x000fc800078e021e */
[----:B------:R-:W-:-:S05]  /*09e0*/  IMAD.WIDE R30, R31, 0x4, R18 ;  /* 0x000000041f1e7825 */ /* 0x000fca00078e0212 */
[----:B------:R-:W2:Y:S01]  /*09f0*/  @P0 LDG.E.128 R20, desc[UR6][R30.64] ;  /* 0x000000061e140981 */ /* 0x000ea2000c1e1d00 */
[C---:B------:R-:W-:Y:S02]  /*0a00*/  FSETP.GT.AND P3, PT, R35.reuse, R32, PT ;  /* 0x000000202300720b */ /* 0x040fe40003f64000 */
[----:B------:R-:W-:Y:S02]  /*0a10*/  FSETP.NAN.AND P2, PT, R35, R35, PT ;  /* 0x000000232300720b */ /* 0x000fe40003f48000 */
[----:B------:R-:W-:-:S09]  /*0a20*/  P2R R26, PR, RZ, 0x8 ;  /* 0x00000008ff1a7803 */ /* 0x000fd20000000000 */
[----:B------:R-:W-:Y:S02]  /*0a30*/  @!P3 SEL R35, R35, R32, P2 ;  /* 0x000000202323b207 */ /* 0x000fe40001000000 */
        /* <DEDUP_REMOVED lines=8> */
[----:B--2---:R-:W-:Y:S02]  /*0ac0*/  SEL R53, R23, 0xff800000, P0 ;  /* 0xff80000017357807 */ /* 0x004fe40000000000 */
[----:B------:R-:W-:Y:S02]  /*0ad0*/  SEL R55, R20, 0xff800000, P0 ;  /* 0xff80000014377807 */ /* 0x000fe40000000000 */
[----:B------:R-:W-:Y:S02]  /*0ae0*/  SEL R56, R21, 0xff800000, P0 ;  /* 0xff80000015387807 */ /* 0x000fe40000000000 */
[----:B------:R-:W-:Y:S02]  /*0af0*/  SEL R59, R22, 0xff800000, P0 ;  /* 0xff800000163b7807 */ /* 0x000fe40000000000 */
[----:B------:R-:W-:-:S02]  /*0b00*/  FSETP.NAN.AND P0, PT, R53, R53, PT ;  /* 0x000000353500720b */ /* 0x000fc40003f08000 */
[----:B------:R-:W-:-:S11]  /*0b10*/  FSETP.GEU.AND P3, PT, R44, R53, PT ;  /* 0x000000352c00720b */ /* 0x000fd60003f6e000 */
[----:B------:R-:W-:Y:S02]  /*0b20*/  @!P0 SEL R53, R53, R44, !P3 ;  /* 0x0000002c35358207 */ /* 0x000fe40005800000 */
[-C--:B------:R-:W-:Y:S02]  /*0b30*/  FSETP.NAN.AND P0, PT, R59, R59.reuse, PT ;  /* 0x0000003b3b00720b */ /* 0x080fe40003f08000 */
[----:B------:R-:W-:-:S11]  /*0b40*/  FSETP.GEU.AND P2, PT, R48, R59, PT ;  /* 0x0000003b3000720b */ /* 0x000fd60003f4e000 */
[----:B------:R-:W-:Y:S02]  /*0b50*/  @!P0 SEL R59, R59, R48, !P2 ;  /* 0x000000303b3b8207 */ /* 0x000fe40005000000 */
[-C--:B------:R-:W-:Y:S02]  /*0b60*/  FSETP.NAN.AND P0, PT, R56, R56.reuse, PT ;  /* 0x000000383800720b */ /* 0x080fe40003f08000 */
[----:B------:R-:W-:Y:S02]  /*0b70*/  P2R R37, PR, RZ, 0x4 ;  /* 0x00000004ff257803 */ /* 0x000fe40000000000 */
[----:B------:R-:W-:-:S09]  /*0b80*/  FSETP.GEU.AND P2, PT, R35, R56, PT ;  /* 0x000000382300720b */ /* 0x000fd20003f4e000 */
[----:B------:R-:W-:Y:S02]  /*0b90*/  @!P0 SEL R56, R56, R35, !P2 ;  /* 0x0000002338388207 */ /* 0x000fe40005000000 */
[-C--:B------:R-:W-:Y:S02]  /*0ba0*/  FSETP.NAN.AND P0, PT, R55, R55.reuse, PT ;  /* 0x000000373700720b */ /* 0x080fe40003f08000 */
[----:B------:R-:W-:Y:S02]  /*0bb0*/  P2R R39, PR, RZ, 0x4 ;  /* 0x00000004ff277803 */ /* 0x000fe40000000000 */
[----:B------:R-:W-:Y:S01]  /*0bc0*/  FSETP.GEU.AND P2, PT, R46, R55, PT ;  /* 0x000000372e00720b */ /* 0x000fe20003f4e000 */
[----:B------:R-:W-:-:S08]  /*0bd0*/  IMAD.IADD R35, R11, 0x1, R4 ;  /* 0x000000010b237824 */ /* 0x000fd000078e0204 */
[----:B------:R-:W-:Y:S02]  /*0be0*/  @!P0 SEL R55, R55, R46, !P2 ;  /* 0x0000002e37378207 */ /* 0x000fe40005000000 */
[----:B------:R-:W-:Y:S02]  /*0bf0*/  ISETP.GT.AND P0, PT, R33, -0x1, PT ;  /* 0xffffffff2100780c */ /* 0x000fe40003f04270 */
[----:B------:R-:W-:Y:S02]  /*0c00*/  CS2R R20, SRZ ;  /* 0x0000000000147805 */ /* 0x000fe4000001ff00 */
[----:B------:R-:W-:Y:S01]  /*0c10*/  CS2R R22, SRZ ;  /* 0x0000000000167805 */ /* 0x000fe2000001ff00 */
[----:B------:R-:W-:-:S08]  /*0c20*/  IMAD.WIDE R34, R35, 0x4, R18 ;  /* 0x0000000423227825 */ /* 0x000fd000078e0212 */
[----:B------:R-:W2:Y:S01]  /*0c30*/  @P0 LDG.E.128 R20, desc[UR6][R34.64] ;  /* 0x0000000622140981 */ /* 0x000ea2000c1e1d00 */
[----:B------:R-:W-:Y:S02]  /*0c40*/  P2R R31, PR, RZ, 0x4 ;  /* 0x00000004ff1f7803 */ /* 0x000fe40000000000 */
[----:B------:R-:W-:Y:S02]  /*0c50*/  P2R R30, PR, RZ, 0x8 ;  /* 0x00000008ff1e7803 */ /* 0x000fe40000000000 */
[----:B--2---:R-:W-:-:S04]  /*0c60*/  SEL R45, R23, 0xff800000, P0 ;  /* 0xff800000172d7807 */ /* 0x004fc80000000000 */
[-C--:B------:R-:W-:Y:S02]  /*0c70*/  FSETP.NAN.AND P2, PT, R45, R45.reuse, PT ;  /* 0x0000002d2d00720b */ /* 0x080fe40003f48000 */
[----:B------:R-:W-:-:S11]  /*0c80*/  FSETP.GEU.AND P3, PT, R42, R45, PT ;  /* 0x0000002d2a00720b */ /* 0x000fd60003f6e000 */
[----:B------:R-:W-:Y:S02]  /*0c90*/  @!P2 SEL R45, R45, R42, !P3 ;  /* 0x0000002a2d2da207 */ /* 0x000fe40005800000 */
[----:B------:R-:W-:-:S04]  /*0ca0*/  SEL R42, R22, 0xff800000, P0 ;  /* 0xff800000162a7807 */ /* 0x000fc80000000000 */
[-C--:B------:R-:W-:Y:S02]  /*0cb0*/  FSETP.NAN.AND P2, PT, R42, R42.reuse, PT ;  /* 0x0000002a2a00720b */ /* 0x080fe40003f48000 */
[----:B------:R-:W-:Y:S02]  /*0cc0*/  P2R R33, PR, RZ, 0x8 ;  /* 0x00000008ff217803 */ /* 0x000fe40000000000 */
[----:B------:R-:W-:Y:S02]  /*0cd0*/  FSETP.GEU.AND P3, PT, R41, R42, PT ;  /* 0x0000002a2900720b */ /* 0x000fe40003f6e000 */
[----:B------:R-:W-:Y:S02]  /*0ce0*/  CS2R R22, SRZ ;  /* 0x0000000000167805 */ /* 0x000fe4000001ff00 */
[----:B------:R-:W-:-:S05]  /*0cf0*/  SEL R43, R21, 0xff800000, P0 ;  /* 0xff800000152b7807 */ /* 0x000fca0000000000 */
[----:B------:R-:W-:Y:S02]  /*0d00*/  @!P2 SEL R42, R42, R41, !P3 ;  /* 0x000000292a2aa207 */ /* 0x000fe40005800000 */
[----:B------:R-:W-:Y:S02]  /*0d10*/  SEL R41, R20, 0xff800000, P0 ;  /* 0xff80000014297807 */ /* 0x000fe40000000000 */
[----:B------:R-:W-:-:S06]  /*0d20*/  CS2R R20, SRZ ;  /* 0x0000000000147805 */ /* 0x000fcc000001ff00 */
[----:B------:R1:W2:Y:S01]  /*0d30*/  @P0 LDG.E.128 R20, desc[UR6][R28.64+0x1000] ;  /* 0x001000061c140981 */ /* 0x0002a2000c1e1d00 */
        /* <DEDUP_REMOVED lines=8> */
[----:B------:R-:W-:Y:S01]  /*0dc0*/  P2R R38, PR, RZ, 0x8 ;  /* 0x00000008ff267803 */ /* 0x000fe20000000000 */
[----:B-1----:R-:W-:-:S04]  /*0dd0*/  IMAD.IADD R29, R11, 0x1, R60 ;  /* 0x000000010b1d7824 */ /* 0x002fc800078e023c */
[----:B------:R-:W-:Y:S01]  /*0de0*/  IMAD.WIDE R28, R29, 0x4, R18 ;  /* 0x000000041d1c7825 */ /* 0x000fe200078e0212 */
        /* <DEDUP_REMOVED lines=8> */
[----:B------:R-:W-:-:S07]  /*0e70*/  SEL R47, R22, 0xff800000, P0 ;  /* 0xff800000162f7807 */ /* 0x000fce0000000000 */
[----:B------:R-:W-:Y:S02]  /*0e80*/  @!P2 SEL R52, R52, R43, !P3 ;  /* 0x0000002b3434a207 */ /* 0x000fe40005800000 */
[-C--:B------:R-:W-:Y:S02]  /*0e90*/  FSETP.NAN.AND P2, PT, R47, R47.reuse, PT ;  /* 0x0000002f2f00720b */ /* 0x080fe40003f48000 */
[----:B------:R-:W-:Y:S02]  /*0ea0*/  P2R R41, PR, RZ, 0x8 ;  /* 0x00000008ff297803 */ /* 0x000fe40000000000 */
[----:B------:R-:W-:Y:S02]  /*0eb0*/  FSETP.GEU.AND P3, PT, R42, R47, PT ;  /* 0x0000002f2a00720b */ /* 0x000fe40003f6e000 */
[----:B------:R-:W-:-:S07]  /*0ec0*/  CS2R R20, SRZ ;  /* 0x0000000000147805 */ /* 0x000fce000001ff00 */
[----:B------:R-:W-:Y:S02]  /*0ed0*/  @!P2 SEL R47, R47, R42, !P3 ;  /* 0x0000002a2f2fa207 */ /* 0x000fe40005800000 */
[----:B------:R-:W-:Y:S02]  /*0ee0*/  SEL R42, R23, 0xff800000, P0 ;  /* 0xff800000172a7807 */ /* 0x000fe40000000000 */
[----:B------:R-:W-:-:S06]  /*0ef0*/  CS2R R22, SRZ ;  /* 0x0000000000167805 */ /* 0x000fcc000001ff00 */
[----:B------:R-:W2:Y:S01]  /*0f00*/  @P1 LDG.E.128 R20, desc[UR6][R28.64] ;  /* 0x000000061c141981 */ /* 0x000ea2000c1e1d00 */
[-C--:B------:R-:W-:Y:S02]  /*0f10*/  FSETP.NAN.AND P2, PT, R42, R42.reuse, PT ;  /* 0x0000002a2a00720b */ /* 0x080fe40003f48000 */
[----:B------:R-:W-:Y:S02]  /*0f20*/  P2R R43, PR, RZ, 0x8 ;  /* 0x00000008ff2b7803 */ /* 0x000fe40000000000 */
[----:B------:R-:W-:-:S09]  /*0f30*/  FSETP.GEU.AND P3, PT, R45, R42, PT ;  /* 0x0000002a2d00720b */ /* 0x000fd20003f6e000 */
[----:B------:R-:W-:Y:S01]  /*0f40*/  @!P2 SEL R42, R42, R45, !P3 ;  /* 0x0000002d2a2aa207 */ /* 0x000fe20005800000 */
[----:B------:R-:W-:Y:S01]  /*0f50*/  VIADD R58, R4, 0x4000 ;  /* 0x00004000043a7836 */ /* 0x000fe20000000000 */
[----:B------:R-:W-:-:S03]  /*0f60*/  P2R R46, PR, RZ, 0x8 ;  /* 0x00000008ff2e7803 */ /* 0x000fc60000000000 */
        /* <DEDUP_REMOVED lines=40> */
[----:B------:R-:W2:Y:S01]  /*11f0*/  @P1 LDG.E.128 R20, desc[UR6][R62.64] ;  /* 0x000000063e141981 */ /* 0x000ea2000c1e1d00 */
[----:B------:R-:W-:-:S04]  /*1200*/  IMAD.IADD R73, R10, 0x1, R60 ;  /* 0x000000010a497824 */ /* 0x000fc800078e023c */
[----:B------:R-:W-:Y:S01]  /*1210*/  IMAD.WIDE R72, R73, 0x4, R18 ;  /* 0x0000000449487825 */ /* 0x000fe200078e0212 */
        /* <DEDUP_REMOVED lines=9> */
[----:B--2---:R-:W-:Y:S02]  /*12b0*/  SEL R64, R20, 0xff800000, P1 ;  /* 0xff80000014407807 */ /* 0x004fe40000800000 */
[----:B------:R-:W-:Y:S02]  /*12c0*/  SEL R65, R21, 0xff800000, P1 ;  /* 0xff80000015417807 */ /* 0x000fe40000800000 */
[----:B------:R-:W-:Y:S02]  /*12d0*/  CS2R R20, SRZ ;  /* 0x0000000000147805 */ /* 0x000fe4000001ff00 */
[----:B------:R-:W-:-:S02]  /*12e0*/  SEL R66, R22, 0xff800000, P1 ;  /* 0xff80000016427807 */ /* 0x000fc40000800000 */
[----:B------:R-:W-:Y:S02]  /*12f0*/  SEL R68, R23, 0xff800000, P1 ;  /* 0xff80000017447807 */ /* 0x000fe40000800000 */
[----:B------:R-:W-:-:S06]  /*1300*/  CS2R R22, SRZ ;  /* 0x0000000000167805 */ /* 0x000fcc000001ff00 */
[----:B------:R-:W2:Y:S01]  /*1310*/  @P1 LDG.E.128 R20, desc[UR6][R72.64] ;  /* 0x0000000648141981 */ /* 0x000ea2000c1e1d00 */
        /* <DEDUP_REMOVED lines=14> */
[----:B------:R-:W-:-:S04]  /*1400*/  IMAD.IADD R71, R10, 0x1, R4 ;  /* 0x000000010a477824 */ /* 0x000fc800078e0204 */
[----:B------:R-:W-:-:S04]  /*1410*/  IMAD.WIDE R70, R71, 0x4, R18 ;  /* 0x0000000447467825 */ /* 0x000fc800078e0212 */
        /* <DEDUP_REMOVED lines=9> */
[----:B--2---:R-:W-:Y:S02]  /*14b0*/  SEL R69, R20, 0xff800000, P0 ;  /* 0xff80000014457807 */ /* 0x004fe40000000000 */
[----:B------:R-:W-:Y:S02]  /*14c0*/  SEL R72, R21, 0xff800000, P0 ;  /* 0xff80000015487807 */ /* 0x000fe40000000000 */
[----:B------:R-:W-:Y:S02]  /*14d0*/  CS2R R20, SRZ ;  /* 0x0000000000147805 */ /* 0x000fe4000001ff00 */
[----:B------:R-:W-:Y:S02]  /*14e0*/  SEL R67, R22, 0xff800000, P0 ;  /* 0xff80000016437807 */ /* 0x000fe40000000000 */
[----:B------:R-:W-:-:S02]  /*14f0*/  SEL R71, R23, 0xff800000, P0 ;  /* 0xff80000017477807 */ /* 0x000fc40000000000 */
[----:B------:R-:W-:-:S06]  /*1500*/  CS2R R22, SRZ ;  /* 0x0000000000167805 */ /* 0x000fcc000001ff00 */
[----:B------:R-:W2:Y:S01]  /*1510*/  @P0 LDG.E.128 R20, desc[UR6][R16.64+0x1000] ;  /* 0x0010000610140981 */ /* 0x000ea2000c1e1d00 */
[-C--:B------:R-:W-:Y:S02]  /*1520*/  FSETP.NAN.AND P1, PT, R69, R69.reuse, PT ;  /* 0x000000454500720b */ /* 0x080fe40003f28000 */
        /* <DEDUP_REMOVED lines=14> */
[----:B------:R-:W-:Y:S02]  /*1610*/  P2R R63, PR, RZ, 0x8 ;  /* 0x00000008ff3f7803 */ /* 0x000fe40000000000 */
[----:B------:R-:W-:Y:S02]  /*1620*/  FSETP.NAN.AND P3, PT, R62, R62, PT ;  /* 0x0000003e3e00720b */ /* 0x000fe40003f68000 */
[----:B------:R-:W-:Y:S01]  /*1630*/  P2R R25, PR, RZ, 0x10 ;  /* 0x00000010ff197803 */ /* 0x000fe20000000000 */
[----:B------:R-:W-:-:S04]  /*1640*/  IMAD.IADD R75, R10, 0x1, R58 ;  /* 0x000000010a4b7824 */ /* 0x000fc800078e023a */
        /* <DEDUP_REMOVED lines=18> */
[----:B------:R-:W-:-:S04]  /*1770*/  FSETP.GEU.AND P2, PT, R69, R20, PT ;  /* 0x000000144500720b */ /* 0x000fc80003f4e000 */
[----:B------:R-:W-:-:S05]  /*1780*/  P2R R70, PR, RZ, 0x4 ;  /* 0x00000004ff467803 */ /* 0x000fca0000000000 */
[----:B------:R-:W-:Y:S02]  /*1790*/  @!P1 SEL R20, R20, R69, !P2 ;  /* 0x0000004514149207 */ /* 0x000fe40005000000 */
[-C--:B------:R-:W-:Y:S02]  /*17a0*/  FSETP.NAN.AND P2, PT, R61, R61.reuse, PT ;  /* 0x0000003d3d00720b */ /* 0x080fe40003f48000 */
[----:B------:R-:W-:-:S11]  /*17b0*/  FSETP.GEU.AND P1, PT, R22, R61, PT ;  /* 0x0000003d1600720b */ /* 0x000fd60003f2e000 */
[----:B------:R-:W-:Y:S02]  /*17c0*/  @!P2 SEL R61, R61, R22, !P1 ;  /* 0x000000163d3da207 */ /* 0x000fe40004800000 */
[----:B------:R-:W-:-:S04]  /*17d0*/  FSETP.GEU.AND P2, PT, R23, R62, PT ;  /* 0x0000003e1700720b */ /* 0x000fc80003f4e000 */
[----:B------:R-:W-:Y:S02]  /*17e0*/  @!P3 SEL R62, R62, R23, !P2 ;  /* 0x000000173e3eb207 */ /* 0x000fe40005000000 */
[-C--:B------:R-:W-:Y:S02]  /*17f0*/  FSETP.NAN.AND P3, PT, R60, R60.reuse, PT ;  /* 0x0000003c3c00720b */ /* 0x080fe40003f68000 */
[----:B------:R-:W-:Y:S02]  /*1800*/  FSETP.GEU.AND P4, PT, R21, R60, PT ;  /* 0x0000003c1500720b */ /* 0x000fe40003f8e000 */
[----:B------:R-:W-:-:S09]  /*1810*/  P2R R68, PR, RZ, 0x2 ;  /* 0x00000002ff447803 */ /* 0x000fd20000000000 */
[----:B------:R-:W-:Y:S02]  /*1820*/  @!P3 SEL R60, R60, R21, !P4 ;  /* 0x000000153c3cb207 */ /* 0x000fe40006000000 */
[-C--:B------:R-:W-:Y:S02]  /*1830*/  FSETP.NAN.AND P3, PT, R53, R53.reuse, PT ;  /* 0x000000353500720b */ /* 0x080fe40003f68000 */
[----:B------:R-:W-:Y:S02]  /*1840*/  FSETP.GEU.AND P1, PT, R20, R53, PT ;  /* 0x000000351400720b */ /* 0x000fe40003f2e000 */
[----:B------:R-:W-:-:S09]  /*1850*/  CS2R R22, SRZ ;  /* 0x0000000000167805 */ /* 0x000fd2000001ff00 */
[----:B------:R-:W-:Y:S02]  /*1860*/  @!P3 SEL R53, R53, R20, !P1 ;  /* 0x000000143535b207 */ /* 0x000fe40004800000 */
[----:B------:R-:W-:-:S06]  /*1870*/  CS2R R20, SRZ ;  /* 0x0000000000147805 */ /* 0x000fcc000001ff00 */
[----:B------:R-:W2:Y:S01]  /*1880*/  @P0 LDG.E.128 R20, desc[UR6][R74.64] ;  /* 0x000000064a140981 */ /* 0x000ea2000c1e1d00 */
[----:B------:R-:W-:Y:S02]  /*1890*/  P2R R69, PR, RZ, 0x4 ;  /* 0x00000004ff457803 */ /* 0x000fe40000000000 */
[----:B------:R-:W-:-:S04]  /*18a0*/  ISETP.NE.AND P2, PT, R37, RZ, PT ;  /* 0x000000ff2500720c */ /* 0x000fc80003f45270 */
        /* <DEDUP_REMOVED lines=9> */
[----:B------:R-:W-:Y:S02]  /*1940*/  ISETP.NE.AND P2, PT, R14, RZ, PT ;  /* 0x000000ff0e00720c */ /* 0x000fe40003f45270 */
[----:B------:R-:W-:Y:S02]  /*1950*/  P2R R71, PR, RZ, 0x10 ;  /* 0x00000010ff477803 */ /* 0x000fe40000000000 */
[----:B------:R-:W-:Y:S02]  /*1960*/  P2R R14, PR, RZ, 0x4 ;  /* 0x00000004ff0e7803 */ /* 0x000fe40000000000 */
[----:B------:R-:W-:-:S04]  /*1970*/  ISETP.NE.AND P2, PT, R13, RZ, PT ;  /* 0x000000ff0d00720c */ /* 0x000fc80003f45270 */
[----:B------:R-:W-:Y:S02]  /*1980*/  P2R R13, PR, RZ, 0x4 ;  /* 0x00000004ff0d7803 */ /* 0x000fe40000000000 */
[----:B------:R-:W-:-:S04]  /*1990*/  ISETP.NE.AND P2, PT, R9, RZ, PT ;  /* 0x000000ff0900720c */ /* 0x000fc80003f45270 */
[----:B------:R-:W-:Y:S02]  /*19a0*/  P2R R9, PR, RZ, 0x4 ;  /* 0x00000004ff097803 */ /* 0x000fe40000000000 */
[----:B------:R-:W-:-:S04]  /*19b0*/  ISETP.NE.AND P2, PT, R12, RZ, PT ;  /* 0x000000ff0c00720c */ /* 0x000fc80003f45270 */
[----:B------:R-:W-:Y:S02]  /*19c0*/  P2R R12, PR, RZ, 0x4 ;  /* 0x00000004ff0c7803 */ /* 0x000fe40000000000 */
[----:B------:R-:W-:Y:S02]  /*19d0*/  P2R R58, PR, RZ, 0x1 ;  /* 0x00000001ff3a7803 */ /* 0x000fe40000000000 */
[----:B------:R-:W-:Y:S02]  /*19e0*/  P2R R72, PR, RZ, 0x2 ;  /* 0x00000002ff487803 */ /* 0x000fe40000000000 */
[----:B------:R-:W-:Y:S02]  /*19f0*/  ISETP.NE.AND P1, PT, R39, RZ, PT ;  /* 0x000000ff2700720c */ /* 0x000fe40003f25270 */
[----:B--2---:R-:W-:Y:S02]  /*1a00*/  SEL R20, R20, 0xff800000, P0 ;  /* 0xff80000014147807 */ /* 0x004fe40000000000 */
[----:B------:R-:W-:-:S02]  /*1a10*/  SEL R21, R21, 0xff800000, P0 ;  /* 0xff80000015157807 */ /* 0x000fc40000000000 */
[-C--:B------:R-:W-:Y:S02]  /*1a20*/  FSETP.NAN.AND P4, PT, R20, R20.reuse, PT ;  /* 0x000000141400720b */ /* 0x080fe40003f88000 */
[----:B------:R-:W-:Y:S02]  /*1a30*/  FSETP.NAN.AND P5, PT, R21, R21, PT ;  /* 0x000000151500720b */ /* 0x000fe40003fa8000 */
[----:B------:R-:W-:Y:S02]  /*1a40*/  SEL R22, R22, 0xff800000, P0 ;  /* 0xff80000016167807 */ /* 0x000fe40000000000 */
[----:B------:R-:W-:Y:S02]  /*1a50*/  FSETP.GEU.AND P3, PT, R53, R20, PT ;  /* 0x000000143500720b */ /* 0x000fe40003f6e000 */
[----:B------:R-:W-:Y:S02]  /*1a60*/  FSETP.NAN.AND P6, PT, R22, R22, PT ;  /* 0x000000161600720b */ /* 0x000fe40003fc8000 */
[----:B------:R-:W-:-:S03]  /*1a70*/  SEL R23, R23, 0xff800000, P0 ;  /* 0xff80000017177807 */ /* 0x000fc60000000000 */
[----:B------:R-:W-:Y:S02]  /*1a80*/  @!P4 SEL R20, R20, R53, !P3 ;  /* 0x000000351414c207 */ /* 0x000fe40005800000 */
[----:B------:R-:W-:Y:S02]  /*1a90*/  FSETP.GEU.AND P4, PT, R60, R21, PT ;  /* 0x000000153c00720b */ /* 0x000fe40003f8e000 */
[----:B------:R-:W-:Y:S02]  /*1aa0*/  FSETP.NAN.AND P2, PT, R23, R23, PT ;  /* 0x000000171700720b */ /* 0x000fe40003f48000 */
[----:B------:R-:W-:Y:S02]  /*1ab0*/  @!P5 SEL R21, R21, R60, !P4 ;  /* 0x0000003c1515d207 */ /* 0x000fe40006000000 */
[----:B------:R-:W-:-:S04]  /*1ac0*/  FSETP.GEU.AND P5, PT, R61, R22, PT ;  /* 0x000000163d00720b */ /* 0x000fc80003fae000 */
[----:B------:R-:W-:Y:S02]  /*1ad0*/  @!P6 SEL R22, R22, R61, !P5 ;  /* 0x0000003d1616e207 */ /* 0x000fe40006800000 */
[----:B------:R-:W-:-:S04]  /*1ae0*/  FSETP.GEU.AND P6, PT, R62, R23, PT ;  /* 0x000000173e00720b */ /* 0x000fc80003fce000 */
[----:B------:R-:W-:Y:S02]  /*1af0*/  @!P2 SEL R23, R23, R62, !P6 ;  /* 0x0000003e1717a207 */ /* 0x000fe40007000000 */
[----:B------:R-:W-:Y:S02]  /*1b00*/  ISETP.NE.AND P2, PT, R12, RZ, PT ;  /* 0x000000ff0c00720c */ /* 0x000fe40003f45270 */
[----:B------:R-:W-:Y:S02]  /*1b10*/  P2R R53, PR, RZ, 0x20 ;  /* 0x00000020ff357803 */ /* 0x000fe40000000000 */
[----:B------:R-:W-:Y:S02]  /*1b20*/  ISETP.NE.AND P5, PT, R3, RZ, PT ;  /* 0x000000ff0300720c */ /* 0x000fe40003fa5270 */
[----:B------:R-:W-:Y:S02]  /*1b30*/  SEL R3, RZ, 0x1, !P2 ;  /* 0x00000001ff037807 */ /* 0x000fe40005000000 */
[----:B------:R-:W-:-:S04]  /*1b40*/  ISETP.NE.AND P2, PT, R9, RZ, PT ;  /* 0x000000ff0900720c */ /* 0x000fc80003f45270 */
[----:B------:R-:W-:Y:S02]  /*1b50*/  SEL R12, RZ, 0x1, !P2 ;  /* 0x00000001ff0c7807 */ /* 0x000fe40005000000 */
[----:B------:R-:W-:Y:S02]  /*1b60*/  ISETP.NE.AND P2, PT, R13, RZ, PT ;  /* 0x000000ff0d00720c */ /* 0x000fe40003f45270 */
[----:B------:R-:W-:Y:S02]  /*1b70*/  ISETP.NE.AND P0, PT, R2, RZ, PT ;  /* 0x000000ff0200720c */ /* 0x000fe40003f05270 */
[----:B------:R-:W-:Y:S02]  /*1b80*/  SEL R2, RZ, 0x1, !P2 ;  /* 0x00000001ff027807 */ /* 0x000fe40005000000 */
[----:B------:R-:W-:Y:S02]  /*1b90*/  ISETP.NE.AND P2, PT, R14, RZ, PT ;  /* 0x000000ff0e00720c */ /* 0x000fe40003f45270 */
[----:B------:R-:W-:-:S02]  /*1ba0*/  P2R R39, PR, RZ, 0x8 ;  /* 0x00000008ff277803 */ /* 0x000fc40000000000 */
[----:B------:R-:W-:Y:S02]  /*1bb0*/  SEL R9, RZ, 0x1, !P2 ;  /* 0x00000001ff097807 */ /* 0x000fe40005000000 */
[----:B------:R-:W-:Y:S02]  /*1bc0*/  ISETP.NE.AND P2, PT, R32, RZ, PT ;  /* 0x000000ff2000720c */ /* 0x000fe40003f45270 */
[----:B------:R-:W-:Y:S02]  /*1bd0*/  ISETP.NE.AND P3, PT, R30, RZ, PT ;  /* 0x000000ff1e00720c */ /* 0x000fe40003f65270 */
[----:B------:R-:W-:Y:S02]  /*1be0*/  P2R R30, PR, RZ, 0x10 ;  /* 0x00000010ff1e7803 */ /* 0x000fe40000000000 */
[----:B------:R-:W-:Y:S02]  /*1bf0*/  ISETP.NE.AND P4, PT, R5, RZ, PT ;  /* 0x000000ff0500720c */ /* 0x000fe40003f85270 */
[----:B------:R-:W-:-:S02]  /*1c00*/  SEL R5, RZ, 0x1, !P2 ;  /* 0x00000001ff057807 */ /* 0x000fc40005000000 */
[----:B------:R-:W-:-:S04]  /*1c10*/  ISETP.NE.AND P2, PT, R27, RZ, PT ;  /* 0x000000ff1b00720c */ /* 0x000fc80003f45270 */
[----:B------:R-:W-:Y:S02]  /*1c20*/  SEL R13, RZ, 0x1, !P2 ;  /* 0x00000001ff0d7807 */ /* 0x000fe40005000000 */
[----:B------:R-:W-:Y:S02]  /*1c30*/  ISETP.NE.AND P2, PT, R26, RZ, PT ;  /* 0x000000ff1a00720c */ /* 0x000fe40003f45270 */
[----:B------:R-:W-:Y:S02]  /*1c40*/  P2R R60, PR, RZ, 0x40 ;  /* 0x00000040ff3c7803 */ /* 0x000fe40000000000 */
[----:B------:R-:W-:Y:S02]  /*1c50*/  ISETP.NE.AND P6, PT, R6, RZ, PT ;  /* 0x000000ff0600720c */ /* 0x000fe40003fc5270 */
[----:B------:R-:W-:Y:S02]  /*1c60*/  SEL R26, RZ, 0x1, !P2 ;  /* 0x00000001ff1a7807 */ /* 0x000fe40005000000 */
[----:B------:R-:W-:-:S02]  /*1c70*/  ISETP.NE.AND P2, PT, R25, RZ, PT ;  /* 0x000000ff1900720c */ /* 0x000fc40003f45270 */
[----:B------:R-:W-:Y:S02]  /*1c80*/  SEL R9, R9, 0x2, P4 ;  /* 0x0000000209097807 */ /* 0x000fe40002000000 */
[----:B------:R-:W-:Y:S02]  /*1c90*/  ISETP.NE.AND P4, PT, R8, RZ, PT ;  /* 0x000000ff0800720c */ /* 0x000fe40003f85270 */
[----:B------:R-:W-:Y:S02]  /*1ca0*/  SEL R3, R3, 0x2, P6 ;  /* 0x0000000203037807 */ /* 0x000fe40003000000 */
[----:B------:R-:W-:Y:S02]  /*1cb0*/  SEL R6, RZ, 0x1, !P2 ;  /* 0x00000001ff067807 */ /* 0x000fe40005000000 */
[----:B------:R-:W-:Y:S02]  /*1cc0*/  ISETP.NE.AND P6, PT, R16, RZ, PT ;  /* 0x000000ff1000720c */ /* 0x000fe40003fc5270 */
[----:B------:R-:W-:-:S02]  /*1cd0*/  ISETP.NE.AND P2, PT, R37, RZ, PT ;  /* 0x000000ff2500720c */ /* 0x000fc40003f45270 */
[----:B------:R-:W-:Y:S02]  /*1ce0*/  P2R R37, PR, RZ, 0x10 ;  /* 0x00000010ff257803 */ /* 0x000fe40000000000 */
[----:B------:R-:W-:Y:S02]  /*1cf0*/  ISETP.NE.AND P4, PT, R7, RZ, PT ;  /* 0x000000ff0700720c */ /* 0x000fe40003f85270 */
[----:B------:R-:W-:Y:S02]  /*1d00*/  P2R R7, PR, RZ, 0x40 ;  /* 0x00000040ff077803 */ /* 0x000fe40000000000 */
[----:B------:R-:W-:Y:S02]  /*1d10*/  ISETP.NE.AND P6, PT, R17, RZ, PT ;  /* 0x000000ff1100720c */ /* 0x000fe40003fc5270 */
[----:B------:R-:W-:Y:S02]  /*1d20*/  SEL R14, R2, 0x2, P5 ;  /* 0x00000002020e7807 */ /* 0x000fe40002800000 */
[----:B------:R-:W-:-:S02]  /*1d30*/  P2R R8, PR, RZ, 0x40 ;  /* 0x00000040ff087803 */ /* 0x000fc40000000000 */
[----:B------:R-:W-:Y:S02]  /*1d40*/  ISETP.NE.AND P6, PT, R67, RZ, PT ;  /* 0x000000ff4300720c */ /* 0x000fe40003fc5270 */
[----:B------:R-:W-:Y:S02]  /*1d50*/  SEL R2, R5, 0x2, P3 ;  /* 0x0000000205027807 */ /* 0x000fe40001800000 */
[----:B------:R-:W-:Y:S02]  /*1d60*/  ISETP.NE.AND P3, PT, R15, RZ, PT ;  /* 0x000000ff0f00720c */ /* 0x000fe40003f65270 */
        /* <DEDUP_REMOVED lines=8> */
[----:B------:R-:W-:Y:S02]  /*1df0*/  SEL R5, R13, 0x2, P2 ;  /* 0x000000020d057807 */ /* 0x000fe40001000000 */
[----:B------:R-:W-:Y:S02]  /*1e00*/  SEL R13, R26, 0x2, P1 ;  /* 0x000000021a0d7807 */ /* 0x000fe40000800000 */
[----:B------:R-:W-:Y:S02]  /*1e10*/  P2R R26, PR, RZ, 0x40 ;  /* 0x00000040ff1a7803 */ /* 0x000fe40000000000 */
[----:B------:R-:W-:-:S04]  /*1e20*/  ISETP.NE.AND P6, PT, R40, RZ, PT ;  /* 0x000000ff2800720c */ /* 0x000fc80003fc5270 */
[----:B------:R-:W-:Y:S02]  /*1e30*/  P2R R27, PR, RZ, 0x40 ;  /* 0x00000040ff1b7803 */ /* 0x000fe40000000000 */
[----:B------:R-:W-:Y:S02]  /*1e40*/  ISETP.NE.AND P6, PT, R63, RZ, PT ;  /* 0x000000ff3f00720c */ /* 0x000fe40003fc5270 */
[----:B------:R-:W-:Y:S02]  /*1e50*/  P2R R61, PR, RZ, 0x10 ;  /* 0x00000010ff3d7803 */ /* 0x000fe40000000000 */
        /* <DEDUP_REMOVED lines=27> */
[----:B------:R-:W-:-:S04]  /*2010*/  ISETP.NE.AND P6, PT, R33, RZ, PT ;  /* 0x000000ff2100720c */ /* 0x000fc80003fc5270 */
[----:B------:R-:W-:Y:S02]  /*2020*/  SEL R6, R6, 0x3, P6 ;  /* 0x0000000306067807 */ /* 0x000fe40003000000 */
[----:B------:R-:W-:-:S04]  /*2030*/  ISETP.NE.AND P6, PT, R43, RZ, PT ;  /* 0x000000ff2b00720c */ /* 0x000fc80003fc5270 */
[----:B------:R-:W-:Y:S02]  /*2040*/  SEL R13, R13, 0x3, P6 ;  /* 0x000000030d0d7807 */ /* 0x000fe40003000000 */
[----:B------:R-:W-:-:S04]  /*2050*/  ISETP.NE.AND P6, PT, R46, RZ, PT ;  /* 0x000000ff2e00720c */ /* 0x000fc80003fc5270 */
[----:B------:R-:W-:Y:S02]  /*2060*/  SEL R5, R5, 0x3, P6 ;  /* 0x0000000305057807 */ /* 0x000fe40003000000 */
[----:B------:R-:W-:Y:S02]  /*2070*/  ISETP.NE.AND P6, PT, R59, RZ, PT ;  /* 0x000000ff3b00720c */ /* 0x000fe40003fc5270 */
[----:B------:R-:W-:Y:S02]  /*2080*/  ISETP.NE.AND P4, PT, R61, RZ, PT ;  /* 0x000000ff3d00720c */ /* 0x000fe40003f85270 */
[----:B------:R-:W-:Y:S02]  /*2090*/  SEL R2, R2, 0x3, P6 ;  /* 0x0000000302027807 */ /* 0x000fe40003000000 */
[----:B------:R-:W-:Y:S02]  /*20a0*/  ISETP.NE.AND P6, PT, R62, RZ, PT ;  /* 0x000000ff3e00720c */ /* 0x000fe40003fc5270 */
[----:B------:R-:W-:-:S02]  /*20b0*/  SEL R14, R14, 0x3, P4 ;  /* 0x000000030e0e7807 */ /* 0x000fc40002000000 */
[----:B------:R-:W-:Y:S02]  /*20c0*/  SEL R9, R9, 0x4, P6 ;  /* 0x0000000409097807 */ /* 0x000fe40003000000 */
[----:B------:R-:W-:Y:S02]  /*20d0*/  SEL R3, R3, 0x3, P3 ;  /* 0x0000000303037807 */ /* 0x000fe40001800000 */
[----:B------:R-:W-:Y:S02]  /*20e0*/  ISETP.NE.AND P6, PT, R34, RZ, PT ;  /* 0x000000ff2200720c */ /* 0x000fe40003fc5270 */
[----:B------:R-:W-:Y:S02]  /*20f0*/  SEL R12, R12, 0x2, P0 ;  /* 0x000000020c0c7807 */ /* 0x000fe40000000000 */
[----:B------:R-:W-:Y:S02]  /*2100*/  ISETP.NE.AND P4, PT, R37, RZ, PT ;  /* 0x000000ff2500720c */ /* 0x000fe40003f85270 */
[----:B------:R-:W-:-:S02]  /*2110*/  SEL R3, R3, 0x4, P6 ;  /* 0x0000000403037807 */ /* 0x000fc40003000000 */
        /* <DEDUP_REMOVED lines=8> */
[----:B------:R-:W-:Y:S01]  /*21a0*/  ISETP.NE.AND P2, PT, R51, RZ, PT ;  /* 0x000000ff3300720c */ /* 0x000fe20003f45270 */
[----:B------:R-:W-:Y:S01]  /*21b0*/  VIADD R4, R4, 0x4400 ;  /* 0x0000440004047836 */ /* 0x000fe20000000000 */
[----:B------:R-:W-:Y:S01]  /*21c0*/  SEL R5, R5, 0x4, P6 ;  /* 0x0000000405057807 */ /* 0x000fe20003000000 */
[----:B------:R-:W1:Y:S01]  /*21d0*/  LDC.64 R40, c[0x0][0x240] ;  /* 0x00009000ff287b82 */ /* 0x000e620000000a00 */
[----:B------:R-:W-:-:S04]  /*21e0*/  ISETP.NE.AND P6, PT, R32, RZ, PT ;  /* 0x000000ff2000720c */ /* 0x000fc80003fc5270 */
[----:B------:R-:W-:Y:S02]  /*21f0*/  SEL R13, R13, 0x4, P6 ;  /* 0x000000040d0d7807 */ /* 0x000fe40003000000 */
        /* <DEDUP_REMOVED lines=18> */
[----:B------:R-:W-:-:S02]  /*2320*/  ISETP.NE.AND P0, PT, R48, RZ, PT ;  /* 0x000000ff3000720c */ /* 0x000fc40003f05270 */
[----:B------:R-:W-:Y:S02]  /*2330*/  SEL R14, R14, 0x6, P2 ;  /* 0x000000060e0e7807 */ /* 0x000fe40001000000 */
[----:B------:R-:W-:Y:S02]  /*2340*/  SEL R9, R9, 0x6, P1 ;  /* 0x0000000609097807 */ /* 0x000fe40000800000 */
[----:B------:R-:W-:Y:S02]  /*2350*/  SEL R2, R2, 0x5, P6 ;  /* 0x0000000502027807 */ /* 0x000fe40003000000 */
[----:B------:R-:W-:Y:S02]  /*2360*/  ISETP.NE.AND P2, PT, R69, RZ, PT ;  /* 0x000000ff4500720c */ /* 0x000fe40003f45270 */
[----:B------:R-:W-:Y:S02]  /*2370*/  ISETP.NE.AND P1, PT, R68, RZ, PT ;  /* 0x000000ff4400720c */ /* 0x000fe40003f25270 */
[----:B------:R-:W-:-:S02]  /*2380*/  SEL R27, R3, 0x6, P0 ;  /* 0x00000006031b7807 */ /* 0x000fc40000000000 */
[----:B------:R-:W-:Y:S02]  /*2390*/  ISETP.NE.AND P0, PT, R58, RZ, PT ;  /* 0x000000ff3a00720c */ /* 0x000fe40003f05270 */
[----:B------:R-:W-:Y:S02]  /*23a0*/  SEL R31, R2, 0x6, P2 ;  /* 0x00000006021f7807 */ /* 0x000fe40001000000 */
[----:B------:R-:W-:Y:S02]  /*23b0*/  SEL R32, R5, 0x6, P1 ;  /* 0x0000000605207807 */ /* 0x000fe40000800000 */
[----:B------:R-:W-:Y:S02]  /*23c0*/  ISETP.NE.AND P5, PT, R49, RZ, PT ;  /* 0x000000ff3100720c */ /* 0x000fe40003fa5270 */
[----:B------:R-:W-:Y:S02]  /*23d0*/  ISETP.NE.AND P4, PT, R71, RZ, PT ;  /* 0x000000ff4700720c */ /* 0x000fe40003f85270 */
[----:B------:R-:W-:-:S02]  /*23e0*/  ISETP.NE.AND P2, PT, R57, RZ, PT ;  /* 0x000000ff3900720c */ /* 0x000fc40003f45270 */
[----:B------:R-:W-:Y:S01]  /*23f0*/  ISETP.NE.AND P1, PT, R54, RZ, PT ;  /* 0x000000ff3600720c */ /* 0x000fe20003f25270 */
[----:B------:R-:W-:Y:S01]  /*2400*/  IMAD.IADD R25, R11, 0x1, R4 ;  /* 0x000000010b197824 */ /* 0x000fe200078e0204 */
[----:B------:R-:W-:Y:S02]  /*2410*/  SEL R26, R12, 0x6, P5 ;  /* 0x000000060c1a7807 */ /* 0x000fe40002800000 */
[----:B------:R-:W-:Y:S02]  /*2420*/  CS2R R16, SRZ ;  /* 0x0000000000107805 */ /* 0x000fe4000001ff00 */
[----:B------:R-:W-:Y:S02]  /*2430*/  SEL R7, R13, 0x6, P4 ;  /* 0x000000060d077807 */ /* 0x000fe40002000000 */
[----:B------:R-:W-:Y:S02]  /*2440*/  CS2R R12, SRZ ;  /* 0x00000000000c7805 */ /* 0x000fe4000001ff00 */
[----:B------:R-:W-:-:S02]  /*2450*/  SEL R35, R14, 0x7, P1 ;  /* 0x000000070e237807 */ /* 0x000fc40000800000 */
[----:B------:R-:W-:Y:S02]  /*2460*/  CS2R R14, SRZ ;  /* 0x00000000000e7805 */ /* 0x000fe4000001ff00 */
[----:B------:R-:W-:Y:S01]  /*2470*/  SEL R34, R9, 0x7, P2 ;  /* 0x0000000709227807 */ /* 0x000fe20001000000 */
[----:B------:R-:W-:Y:S01]  /*2480*/  IMAD.IADD R9, R10, 0x1, R4 ;  /* 0x000000010a097824 */ /* 0x000fe200078e0204 */
[----:B------:R-:W-:Y:S01]  /*2490*/  ISETP.NE.AND P3, PT, R72, RZ, PT ;  /* 0x000000ff4800720c */ /* 0x000fe20003f65270 */
[--C-:B------:R-:W-:Y:S01]  /*24a0*/  IMAD.WIDE R24, R25, 0x4, R18.reuse ;  /* 0x0000000419187825 */ /* 0x100fe200078e0212 */
[----:B------:R-:W-:Y:S01]  /*24b0*/  ISETP.NE.AND P6, PT, R60, RZ, PT ;  /* 0x000000ff3c00720c */ /* 0x000fe20003fc5270 */
[----:B------:R-:W2:Y:S02]  /*24c0*/  LDC.64 R54, c[0x0][0x230] ;  /* 0x00008c00ff367b82 */ /* 0x000ea40000000a00 */
[----:B------:R-:W-:Y:S01]  /*24d0*/  IMAD.WIDE R8, R9, 0x4, R18 ;  /* 0x0000000409087825 */ /* 0x000fe200078e0212 */
[----:B------:R-:W-:Y:S01]  /*24e0*/  CS2R R18, SRZ ;  /* 0x0000000000127805 */ /* 0x000fe2000001ff00 */
[----:B------:R-:W3:Y:S05]  /*24f0*/  @P0 LDG.E.128 R12, desc[UR6][R24.64] ;  /* 0x00000006180c0981 */ /* 0x000eea000c1e1d00 */
[----:B------:R-:W4:Y:S01]  /*2500*/  @P0 LDG.E.128 R16, desc[UR6][R8.64] ;  /* 0x0000000608100981 */ /* 0x000f22000c1e1d00 */
[----:B------:R-:W-:-:S02]  /*2510*/  SEL R6, R6, 0x6, P3 ;  /* 0x0000000606067807 */ /* 0x000fc40001800000 */
[----:B------:R-:W-:Y:S02]  /*2520*/  ISETP.NE.AND P4, PT, R30, RZ, PT ;  /* 0x000000ff1e00720c */ /* 0x000fe40003f85270 */
[----:B------:R-:W-:Y:S02]  /*2530*/  ISETP.NE.AND P3, PT, R39, RZ, PT ;  /* 0x000000ff2700720c */ /* 0x000fe40003f65270 */
[----:B------:R-:W-:Y:S02]  /*2540*/  SEL R39, R7, 0x7, P4 ;  /* 0x0000000707277807 */ /* 0x000fe40002000000 */
[----:B------:R-:W-:Y:S02]  /*2550*/  SEL R38, R6, 0x7, P3 ;  /* 0x0000000706267807 */ /* 0x000fe40001800000 */
[----:B------:R-:W-:Y:S02]  /*2560*/  ISETP.NE.AND P5, PT, R53, RZ, PT ;  /* 0x000000ff3500720c */ /* 0x000fe40003fa5270 */
[----:B------:R-:W5:Y:S01]  /*2570*/  LDC.64 R52, c[0x0][0x210] ;  /* 0x00008400ff347b82 */ /* 0x000f620000000a00 */
[----:B------:R-:W-:-:S02]  /*2580*/  SEL R31, R31, 0x7, P6 ;  /* 0x000000071f1f7807 */ /* 0x000fc40003000000 */
[----:B------:R-:W-:Y:S02]  /*2590*/  SEL R32, R32, 0x7, P5 ;  /* 0x0000000720207807 */ /* 0x000fe40002800000 */
[----:B------:R-:W-:Y:S01]  /*25a0*/  ISETP.NE.AND P6, PT, R42, RZ, PT ;  /* 0x000000ff2a00720c */ /* 0x000fe20003fc5270 */
[----:B-1----:R-:W-:Y:S01]  /*25b0*/  IMAD.WIDE R42, R10, 0x4, R40 ;  /* 0x000000040a2a7825 */ /* 0x002fe200078e0228 */
[----:B------:R-:W-:-:S03]  /*25c0*/  ISETP.NE.AND P5, PT, R45, RZ, PT ;  /* 0x000000ff2d00720c */ /* 0x000fc60003fa5270 */
[----:B------:R-:W-:-:S04]  /*25d0*/  IMAD.WIDE R40, R11, 0x4, R40 ;  /* 0x000000040b287825 */ /* 0x000fc800078e0228 */
[----:B-----5:R-:W-:Y:S01]  /*25e0*/  IMAD.WIDE R36, R0, 0x4, R52 ;  /* 0x0000000400247825 */ /* 0x020fe200078e0234 */
[----:B------:R-:W-:Y:S02]  /*25f0*/  SEL R26, R26, 0x7, P6 ;  /* 0x000000071a1a7807 */ /* 0x000fe40003000000 */
[----:B------:R-:W-:Y:S02]  /*2600*/  SEL R27, R27, 0x7, P5 ;  /* 0x000000071b1b7807 */ /* 0x000fe40002800000 */
[----:B---3--:R-:W-:-:S04]  /*2610*/  SEL R2, R15, 0xff800000, P0 ;  /* 0xff8000000f027807 */ /* 0x008fc80000000000 */
[----:B------:R-:W-:Y:S02]  /*2620*/  FSETP.NAN.AND P1, PT, R2, R2, PT ;  /* 0x000000020200720b */ /* 0x000fe40003f28000 */
[----:B----4-:R-:W-:-:S04]  /*2630*/  SEL R4, R19, 0xff800000, P0 ;  /* 0xff80000013047807 */ /* 0x010fc80000000000 */
[----:B------:R-:W-:Y:S02]  /*2640*/  FSETP.NAN.AND P2, PT, R4, R4, PT ;  /* 0x000000040400720b */ /* 0x000fe40003f48000 */
[----:B------:R-:W-:Y:S02]  /*2650*/  SEL R3, R18, 0xff800000, P0 ;  /* 0xff80000012037807 */ /* 0x000fe40000000000 */
[----:B------:R-:W-:Y:S02]  /*2660*/  SEL R5, R16, 0xff800000, P0 ;  /* 0xff80000010057807 */ /* 0x000fe40000000000 */
[----:B------:R-:W-:Y:S02]  /*2670*/  SEL R6, R17, 0xff800000, P0 ;  /* 0xff80000011067807 */ /* 0x000fe40000000000 */
[----:B------:R-:W-:Y:S01]  /*2680*/  SEL R7, R12, 0xff800000, P0 ;  /* 0xff8000000c077807 */ /* 0x000fe20000000000 */
[----:B------:R-:W3:Y:S01]  /*2690*/  LDG.E.128 R16, desc[UR6][R36.64+0x10] ;  /* 0x0000100624107981 */ /* 0x000ee2000c1e1d00 */
[----:B------:R-:W-:-:S02]  /*26a0*/  SEL R8, R13, 0xff800000, P0 ;  /* 0xff8000000d087807 */ /* 0x000fc40000000000 */
[----:B------:R-:W-:Y:S01]  /*26b0*/  SEL R9, R14, 0xff800000, P0 ;  /* 0xff8000000e097807 */ /* 0x000fe20000000000 */
[----:B------:R-:W1:Y:S01]  /*26c0*/  LDC.64 R12, c[0x0][0x220] ;  /* 0x00008800ff0c7b82 */ /* 0x000e620000000a00 */
[----:B------:R-:W-:-:S04]  /*26d0*/  FSETP.GEU.AND P0, PT, R47, R2, PT ;  /* 0x000000022f00720b */ /* 0x000fc80003f0e000 */
[----:B------:R-:W-:Y:S02]  /*26e0*/  @!P1 FSEL R2, R2, R47, !P0 ;  /* 0x0000002f02029208 */ /* 0x000fe40004000000 */
[----:B------:R-:W-:Y:S01]  /*26f0*/  FSETP.GEU.AND P1, PT, R23, R4, PT ;  /* 0x000000041700720b */ /* 0x000fe20003f2e000 */
[----:B------:R-:W4:Y:S03]  /*2700*/  LDC.64 R46, c[0x0][0x238] ;  /* 0x00008e00ff2e7b82 */ /* 0x000f260000000a00 */
[----:B------:R-:W-:Y:S02]  /*2710*/  @!P2 FSEL R4, R4, R23, !P1 ;  /* 0x000000170404a208 */ /* 0x000fe40004800000 */
[----:B------:R-:W-:Y:S02]  /*2720*/  FSETP.NAN.AND P2, PT, R9, R9, PT ;  /* 0x000000090900720b */ /* 0x000fe40003f48000 */
[----:B------:R-:W-:Y:S01]  /*2730*/  FSETP.NAN.AND P3, PT, R3, R3, PT ;  /* 0x000000030300720b */ /* 0x000fe20003f68000 */
[----:B------:R-:W5:Y:S01]  /*2740*/  LDC.64 R14, c[0x0][0x248] ;  /* 0x00009200ff0e7b82 */ /* 0x000f620000000a00 */
[----:B------:R-:W-:-:S02]  /*2750*/  SEL R48, R31, 0x8, P1 ;  /* 0x000000081f307807 */ /* 0x000fc40000800000 */
[----:B------:R-:W-:Y:S02]  /*2760*/  FSETP.GEU.AND P1, PT, R44, R9, PT ;  /* 0x000000092c00720b */ /* 0x000fe40003f2e000 */
[----:B------:R-:W-:-:S05]  /*2770*/  FSETP.NAN.AND P4, PT, R6, R6, PT ;  /* 0x000000060600720b */ /* 0x000fca0003f88000 */
[----:B------:R-:W-:Y:S02]  /*2780*/  @!P2 FSEL R9, R9, R44, !P1 ;  /* 0x0000002c0909a208 */ /* 0x000fe40004800000 */
[----:B------:R-:W-:-:S04]  /*2790*/  FSETP.GEU.AND P2, PT, R22, R3, PT ;  /* 0x000000031600720b */ /* 0x000fc80003f4e000 */
[----:B------:R-:W-:Y:S02]  /*27a0*/  @!P3 FSEL R3, R3, R22, !P2 ;  /* 0x000000160303b208 */ /* 0x000fe40005000000 */
[----:B------:R-:W-:Y:S02]  /*27b0*/  SEL R49, R32, 0x8, P2 ;  /* 0x0000000820317807 */ /* 0x000fe40001000000 */
[----:B------:R-:W-:Y:S02]  /*27c0*/  FSETP.NAN.AND P2, PT, R5, R5, PT ;  /* 0x000000050500720b */ /* 0x000fe40003f48000 */
[----:B------:R-:W-:Y:S01]  /*27d0*/  FSETP.GEU.AND P3, PT, R21, R6, PT ;  /* 0x000000061500720b */ /* 0x000fe20003f6e000 */
[----:B-1----:R-:W-:-:S03]  /*27e0*/  IMAD.WIDE R22, R11, 0x4, R12 ;  /* 0x000000040b167825 */ /* 0x002fc600078e020c */
[----:B------:R-:W-:Y:S02]  /*27f0*/  @!P4 FSEL R6, R6, R21, !P3 ;  /* 0x000000150606c208 */ /* 0x000fe40005800000 */
[----:B------:R-:W-:-:S05]  /*2800*/  FSETP.GEU.AND P4, PT, R20, R5, PT ;  /* 0x000000051400720b */ /* 0x000fca0003f8e000 */
[----:B------:R-:W-:Y:S02]  /*2810*/  @!P2 FSEL R5, R5, R20, !P4 ;  /* 0x000000140505a208 */ /* 0x000fe40006000000 */
[----:B------:R-:W3:Y:S01]  /*2820*/  LDG.E.EL.128 R20, desc[UR6][R22.64] ;  /* 0x0000000616147981 */ /* 0x000ee2000c2e1d00 */
[----:B------:R-:W-:Y:S01]  /*2830*/  FSETP.NAN.AND P2, PT, R8, R8, PT ;  /* 0x000000080800720b */ /* 0x000fe20003f48000 */
[----:B------:R-:W-:Y:S01]  /*2840*/  IMAD.WIDE R30, R10, 0x4, R12 ;  /* 0x000000040a1e7825 */ /* 0x000fe200078e020c */
[----:B------:R-:W-:-:S03]  /*2850*/  SEL R38, R38, 0x8, P4 ;  /* 0x0000000826267807 */ /* 0x000fc60002000000 */
[----:B--2---:R-:W-:Y:S01]  /*2860*/  IMAD.WIDE R12, R10, 0x4, R54 ;  /* 0x000000040a0c7825 */ /* 0x004fe200078e0236 */
[----:B------:R-:W-:-:S03]  /*2870*/  FSETP.NAN.AND P4, PT, R7, R7, PT ;  /* 0x000000070700720b */ /* 0x000fc60003f88000 */
[----:B----4-:R-:W-:-:S04]  /*2880*/  IMAD.WIDE R32, R10, 0x4, R46 ;  /* 0x000000040a207825 */ /* 0x010fc800078e022e */
[----:B------:R-:W-:-:S04]  /*2890*/  IMAD.WIDE R54, R11, 0x4, R54 ;  /* 0x000000040b367825 */ /* 0x000fc800078e0236 */
[----:B------:R-:W-:-:S04]  /*28a0*/  IMAD.WIDE R46, R11, 0x4, R46 ;  /* 0x000000040b2e7825 */ /* 0x000fc800078e022e */
[----:B0----5:R-:W-:Y:S01]  /*28b0*/  IMAD.WIDE R44, R11, 0x4, R14 ;  /* 0x000000040b2c7825 */ /* 0x021fe200078e020e */
[----:B------:R-:W-:Y:S02]  /*28c0*/  SEL R11, R39, 0x8, P3 ;  /* 0x00000008270b7807 */ /* 0x000fe40001800000 */
[----:B------:R-:W-:-:S04]  /*28d0*/  FSETP.GEU.AND P3, PT, R29, R8, PT ;  /* 0x000000081d00720b */ /* 0x000fc80003f6e000 */
[----:B------:R-:W-:Y:S02]  /*28e0*/  @!P2 FSEL R8, R8, R29, !P3 ;  /* 0x0000001d0808a208 */ /* 0x000fe40005800000 */
[----:B------:R-:W-:Y:S02]  /*28f0*/  FSETP.GEU.AND P2, PT, R28, R7, PT ;  /* 0x000000071c00720b */ /* 0x000fe40003f4e000 */
[----:B------:R-:W-:Y:S02]  /*2900*/  SEL R34, R34, 0x8, P0 ;  /* 0x0000000822227807 */ /* 0x000fe40000000000 */
[----:B------:R-:W-:Y:S02]  /*2910*/  SEL R35, R35, 0x8, P2 ;  /* 0x0000000823237807 */ /* 0x000fe40001000000 */
[----:B------:R-:W-:Y:S02]  /*2920*/  SEL R26, R26, 0x8, P3 ;  /* 0x000000081a1a7807 */ /* 0x000fe40001800000 */
[----:B------:R-:W-:Y:S01]  /*2930*/  SEL R27, R27, 0x8, P1 ;  /* 0x000000081b1b7807 */ /* 0x000fe20000800000 */
[----:B------:R-:W-:Y:S01]  /*2940*/  IMAD.WIDE R24, R10, 0x4, R14 ;  /* 0x000000040a187825 */ /* 0x000fe200078e020e */
[----:B------:R-:W-:Y:S01]  /*2950*/  PRMT R10, R49, 0x3340, R48 ;  /* 0x00003340310a7816 */ /* 0x000fe20000000030 */
[----:B------:R-:W2:Y:S01]  /*2960*/  LDG.E.EL.128 R12, desc[UR6][R12.64] ;  /* 0x000000060c0c7981 */ /* 0x000ea2000c2e1d00 */
[----:B------:R-:W-:-:S02]  /*2970*/  PRMT R11, R38, 0x3340, R11 ;  /* 0x00003340260b7816 */ /* 0x000fc4000000000b */
[----:B------:R-:W-:Y:S01]  /*2980*/  @!P4 FSEL R7, R7, R28, !P2 ;  /* 0x0000001c0707c208 */ /* 0x000fe20005000000 */
[----:B------:R-:W4:Y:S01]  /*2990*/  LDG.E.128 R36, desc[UR6][R36.64] ;  /* 0x0000000624247981 */ /* 0x000f22000c1e1d00 */
[----:B------:R-:W-:Y:S02]  /*29a0*/  PRMT R48, R35, 0x3340, R26 ;  /* 0x0000334023307816 */ /* 0x000fe4000000001a */
[----:B------:R-:W-:Y:S01]  /*29b0*/  PRMT R49, R27, 0x3340, R34 ;  /* 0x000033401b317816 */ /* 0x000fe20000000022 */
[----:B------:R-:W4:Y:S04]  /*29c0*/  LDG.E.EL.128 R28, desc[UR6][R30.64] ;  /* 0x000000061e1c7981 */ /* 0x000f28000c2e1d00 */
[----:B------:R-:W5:Y:S04]  /*29d0*/  LDG.E.EL.128 R32, desc[UR6][R32.64] ;  /* 0x0000000620207981 */ /* 0x000f68000c2e1d00 */
[----:B------:R-:W2:Y:S01]  /*29e0*/  LDG.E.EL.128 R24, desc[UR6][R24.64] ;  /* 0x0000000618187981 */ /* 0x000ea2000c2e1d00 */
[----:B------:R-:W-:-:S02]  /*29f0*/  IMAD.MOV.U32 R51, RZ, RZ, 0x3e800000 ;  /* 0x3e800000ff337424 */ /* 0x000fc400078e00ff */
[----:B---3--:R-:W-:Y:S01]  /*2a00*/  FADD R19, R19, R23 ;  /* 0x0000001713137221 */ /* 0x008fe20000000000 */
[----:B------:R-:W-:Y:S01]  /*2a10*/  FADD R18, R18, R22 ;  /* 0x0000001612127221 */ /* 0x000fe20000000000 */
[----:B------:R-:W-:Y:S01]  /*2a20*/  FADD R17, R17, R21 ;  /* 0x0000001511117221 */ /* 0x000fe20000000000 */
[----:B------:R-:W-:Y:S02]  /*2a30*/  FADD R16, R16, R20 ;  /* 0x0000001410107221 */ /* 0x000fe40000000000 */
[----:B------:R0:W3:Y:S01]  /*2a40*/  LDG.E.EL.128 R20, desc[UR6][R42.64] ;  /* 0x000000062a147981 */ /* 0x0000e2000c2e1d00 */
[----:B----4-:R-:W-:Y:S01]  /*2a50*/  FADD R30, R38, R30 ;  /* 0x0000001e261e7221 */ /* 0x010fe20000000000 */
[----:B-----5:R-:W-:-:S04]  /*2a60*/  FADD R38, R32, 9.9999997473787516356e-06 ;  /* 0x3727c5ac20267421 */ /* 0x020fc80000000000 */
[----:B------:R-:W1:Y:S01]  /*2a70*/  MUFU.SQRT R32, R38 ;  /* 0x0000002600207308 */ /* 0x000e620000002000 */
[----:B------:R-:W-:Y:S01]  /*2a80*/  FADD R33, R33, 9.9999997473787516356e-06 ;  /* 0x3727c5ac21217421 */ /* 0x000fe20000000000 */
[----:B------:R-:W-:-:S06]  /*2a90*/  FADD R34, R34, 9.9999997473787516356e-06 ;  /* 0x3727c5ac22227421 */ /* 0x000fcc0000000000 */
[----:B------:R-:W4:Y:S01]  /*2aa0*/  MUFU.SQRT R33, R33 ;  /* 0x0000002100217308 */ /* 0x000f220000002000 */
[----:B------:R-:W-:Y:S01]  /*2ab0*/  FADD R35, R35, 9.9999997473787516356e-06 ;  /* 0x3727c5ac23237421 */ /* 0x000fe20000000000 */
[C---:B-1----:R-:W-:Y:S02]  /*2ac0*/  FSETP.GT.AND P1, PT, R32.reuse, 8.50705917302346158658e+37, PT ;  /* 0x7e8000002000780b */ /* 0x042fe40003f24000 */
[----:B------:R-:W-:-:S04]  /*2ad0*/  FSETP.GEU.AND P2, PT, R32, 1.175494350822287508e-38, PT ;  /* 0x008000002000780b */ /* 0x000fc80003f4e000 */
[----:B------:R-:W1:Y:S01]  /*2ae0*/  MUFU.SQRT R34, R34 ;  /* 0x0000002200227308 */ /* 0x000e620000002000 */
[----:B------:R-:W-:Y:S01]  /*2af0*/  FADD R28, R36, R28 ;  /* 0x0000001c241c7221 */ /* 0x000fe20000000000 */
[----:B----4-:R-:W-:-:S06]  /*2b00*/  FSETP.GT.AND P0, PT, R33, 8.50705917302346158658e+37, PT ;  /* 0x7e8000002100780b */ /* 0x010fcc0003f04000 */
[----:B------:R-:W4:Y:S01]  /*2b10*/  MUFU.SQRT R36, R35 ;  /* 0x0000002300247308 */ /* 0x000f220000002000 */
[----:B------:R-:W-:Y:S01]  /*2b20*/  FSETP.GEU.AND P3, PT, R33, 1.175494350822287508e-38, PT ;  /* 0x008000002100780b */ /* 0x000fe20003f6e000 */
[----:B------:R-:W-:Y:S01]  /*2b30*/  @P1 FMUL R32, R32, 0.25 ;  /* 0x3e80000020201820 */ /* 0x000fe20000400000 */
[----:B------:R-:W-:Y:S01]  /*2b40*/  FADD R29, R37, R29 ;  /* 0x0000001d251d7221 */ /* 0x000fe20000000000 */
[----:B------:R-:W-:Y:S02]  /*2b50*/  FSEL R37, R51, 1, P1 ;  /* 0x3f80000033257808 */ /* 0x000fe40000800000 */
[----:B------:R-:W-:Y:S01]  /*2b60*/  @!P2 FMUL R32, R32, 16777216 ;  /* 0x4b8000002020a820 */ /* 0x000fe20000400000 */
[----:B-1----:R-:W-:Y:S02]  /*2b70*/  FSETP.GT.AND P1, PT, R34, 8.50705917302346158658e+37, PT ;  /* 0x7e8000002200780b */ /* 0x002fe40003f24000 */
[----:B------:R-:W-:Y:S01]  /*2b80*/  @!P2 FMUL R37, R37, 16777216 ;  /* 0x4b8000002525a820 */ /* 0x000fe20000400000 */
[----:B------:R-:W-:-:S02]  /*2b90*/  @P0 FMUL R33, R33, 0.25 ;  /* 0x3e80000021210820 */ /* 0x000fc40000400000 */
[----:B------:R-:W1:Y:S01]  /*2ba0*/  MUFU.RCP R32, R32 ;  /* 0x0000002000207308 */ /* 0x000e620000001000 */
[----:B------:R-:W-:Y:S02]  /*2bb0*/  FSETP.GEU.AND P4, PT, R34, 1.175494350822287508e-38, PT ;  /* 0x008000002200780b */ /* 0x000fe40003f8e000 */
[C---:B----4-:R-:W-:Y:S01]  /*2bc0*/  FSETP.GT.AND P2, PT, R36.reuse, 8.50705917302346158658e+37, PT ;  /* 0x7e8000002400780b */ /* 0x050fe20003f44000 */
[----:B------:R-:W-:Y:S01]  /*2bd0*/  @!P3 FMUL R33, R33, 16777216 ;  /* 0x4b8000002121b820 */ /* 0x000fe20000400000 */
[----:B------:R-:W-:-:S03]  /*2be0*/  FSETP.GEU.AND P5, PT, R36, 1.175494350822287508e-38, PT ;  /* 0x008000002400780b */ /* 0x000fc60003fae000 */
[----:B------:R-:W-:Y:S02]  /*2bf0*/  @P1 FMUL R34, R34, 0.25 ;  /* 0x3e80000022221820 */ /* 0x000fe40000400000 */
[----:B------:R-:W4:Y:S04]  /*2c00*/  MUFU.RCP R33, R33 ;  /* 0x0000002100217308 */ /* 0x000f280000001000 */
[----:B------:R-:W-:Y:S02]  /*2c10*/  @!P4 FMUL R34, R34, 16777216 ;  /* 0x4b8000002222c820 */ /* 0x000fe40000400000 */
[----:B------:R-:W-:Y:S01]  /*2c20*/  @P2 FMUL R36, R36, 0.25 ;  /* 0x3e80000024242820 */ /* 0x000fe20000400000 */
[----:B-1----:R-:W-:Y:S01]  /*2c30*/  FMUL R37, R32, R37 ;  /* 0x0000002520257220 */ /* 0x002fe20000400000 */
[----:B------:R-:W-:-:S02]  /*2c40*/  FSEL R32, R51, 1, P0 ;  /* 0x3f80000033207808 */ /* 0x000fc40000000000 */
[----:B------:R-:W-:Y:S01]  /*2c50*/  @!P5 FMUL R36, R36, 16777216 ;  /* 0x4b8000002424d820 */ /* 0x000fe20000400000 */
[----:B------:R-:W1:Y:S02]  /*2c60*/  MUFU.RCP R34, R34 ;  /* 0x0000002200227308 */ /* 0x000e640000001000 */
[----:B------:R-:W-:Y:S01]  /*2c70*/  @!P3 FMUL R32, R32, 16777216 ;  /* 0x4b8000002020b820 */ /* 0x000fe20000400000 */
[----:B------:R-:W-:-:S05]  /*2c80*/  FADD R31, R39, R31 ;  /* 0x0000001f271f7221 */ /* 0x000fca0000000000 */
[----:B------:R-:W5:Y:S01]  /*2c90*/  MUFU.RCP R56, R36 ;  /* 0x0000002400387308 */ /* 0x000f620000001000 */
[----:B----4-:R-:W-:Y:S01]  /*2ca0*/  FMUL R39, R33, R32 ;  /* 0x0000002021277220 */ /* 0x010fe20000400000 */
[C---:B------:R-:W-:Y:S02]  /*2cb0*/  FSEL R35, R51.reuse, 1, P1 ;  /* 0x3f80000033237808 */ /* 0x040fe40000800000 */
[----:B------:R-:W-:-:S03]  /*2cc0*/  FSEL R33, R51, 1, P2 ;  /* 0x3f80000033217808 */ /* 0x000fc60001000000 */
[----:B------:R-:W-:Y:S02]  /*2cd0*/  @!P4 FMUL R35, R35, 16777216 ;  /* 0x4b8000002323c820 */ /* 0x000fe40000400000 */
[----:B------:R-:W-:Y:S02]  /*2ce0*/  @!P5 FMUL R33, R33, 16777216 ;  /* 0x4b8000002121d820 */ /* 0x000fe40000400000 */
[----:B-1----:R-:W-:Y:S02]  /*2cf0*/  FMUL R38, R34, R35 ;  /* 0x0000002322267220 */ /* 0x002fe40000400000 */
[----:B-----5:R-:W-:Y:S02]  /*2d00*/  FMUL R56, R56, R33 ;  /* 0x0000002138387220 */ /* 0x020fe40000400000 */
[----:B------:R-:W4:Y:S01]  /*2d10*/  LDG.E.EL.128 R32, desc[UR6][R46.64] ;  /* 0x000000062e207981 */ /* 0x000f22000c2e1d00 */
[----:B--2---:R-:W-:-:S04]  /*2d20*/  FADD R12, -R12, R28 ;  /* 0x0000001c0c0c7221 */ /* 0x004fc80000000100 */
[----:B0-----:R-:W-:Y:S01]  /*2d30*/  FMUL R43, R12, R37 ;  /* 0x000000250c2b7220 */ /* 0x001fe20000400000 */
[----:B------:R-:W-:Y:S01]  /*2d40*/  FADD R12, -R13, R29 ;  /* 0x0000001d0d0c7221 */ /* 0x000fe20000000100 */
[----:B------:R-:W-:-:S03]  /*2d50*/  FADD R13, -R14, R30 ;  /* 0x0000001e0e0d7221 */ /* 0x000fc60000000100 */
[----:B------:R-:W-:Y:S01]  /*2d60*/  FMUL R12, R12, R39 ;  /* 0x000000270c0c7220 */ /* 0x000fe20000400000 */
[----:B------:R-:W-:Y:S01]  /*2d70*/  FMUL R13, R13, R38 ;  /* 0x000000260d0d7220 */ /* 0x000fe20000400000 */
[----:B------:R-:W2:Y:S04]  /*2d80*/  LDG.E.EL.128 R44, desc[UR6][R44.64] ;  /* 0x000000062c2c7981 */ /* 0x000ea8000c2e1d00 */
[----:B------:R0:W5:Y:S01]  /*2d90*/  LDG.E.EL.128 R36, desc[UR6][R54.64] ;  /* 0x0000000636247981 */ /* 0x000162000c2e1d00 */
[----:B------:R-:W-:Y:S01]  /*2da0*/  FADD R15, -R15, R31 ;  /* 0x0000001f0f0f7221 */ /* 0x000fe20000000100 */
[----:B---3--:R-:W-:Y:S02]  /*2db0*/  FFMA R20, R20, R43, R24 ;  /* 0x0000002b14147223 */ /* 0x008fe40000000018 */
[----:B------:R-:W2:Y:S01]  /*2dc0*/  LDG.E.EL.128 R40, desc[UR6][R40.64] ;  /* 0x0000000628287981 */ /* 0x000ea2000c2e1d00 */
[----:B------:R-:W-:Y:S01]  /*2dd0*/  FFMA R21, R21, R12, R25 ;  /* 0x0000000c15157223 */ /* 0x000fe20000000019 */
[----:B------:R-:W-:Y:S01]  /*2de0*/  FMUL R56, R15, R56 ;  /* 0x000000380f387220 */ /* 0x000fe20000400000 */
[----:B------:R-:W1:Y:S01]  /*2df0*/  S2R R14, SR_TID.X ;  /* 0x00000000000e7919 */ /* 0x000e620000002100 */
[----:B------:R-:W3:Y:S01]  /*2e00*/  S2UR UR5, SR_CgaCtaId ;  /* 0x00000000000579c3 */ /* 0x000ee20000008800 */
[----:B------:R-:W-:-:S02]  /*2e10*/  UMOV UR4, 0x400 ;  /* 0x0000040000047882 */ /* 0x000fc40000000000 */
[----:B---3--:R-:W-:Y:S01]  /*2e20*/  UPRMT UR4, UR5, 0x654, UR4 ;  /* 0x0000065405047896 */ /* 0x008fe20008000004 */
[----:B----4-:R-:W-:-:S04]  /*2e30*/  FADD R32, R32, 9.9999997473787516356e-06 ;  /* 0x3727c5ac20207421 */ /* 0x010fc80000000000 */
[----:B------:R-:W3:Y:S01]  /*2e40*/  MUFU.SQRT R12, R32 ;  /* 0x00000020000c7308 */ /* 0x000ee20000002000 */
[----:B------:R-:W-:Y:S01]  /*2e50*/  FADD R34, R34, 9.9999997473787516356e-06 ;  /* 0x3727c5ac22227421 */ /* 0x000fe20000000000 */
[----:B------:R-:W-:Y:S01]  /*2e60*/  FADD R33, R33, 9.9999997473787516356e-06 ;  /* 0x3727c5ac21217421 */ /* 0x000fe20000000000 */
[C---:B---3--:R-:W-:Y:S02]  /*2e70*/  FSETP.GT.AND P0, PT, R12.reuse, 8.50705917302346158658e+37, PT ;  /* 0x7e8000000c00780b */ /* 0x048fe40003f04000 */
[----:B------:R-:W-:-:S03]  /*2e80*/  FSETP.GEU.AND P3, PT, R12, 1.175494350822287508e-38, PT ;  /* 0x008000000c00780b */ /* 0x000fc60003f6e000 */
[----:B------:R-:W3:Y:S01]  /*2e90*/  MUFU.SQRT R34, R34 ;  /* 0x0000002200227308 */ /* 0x000ee20000002000 */
[----:B------:R-:W-:-:S07]  /*2ea0*/  FADD R35, R35, 9.9999997473787516356e-06 ;  /* 0x3727c5ac23237421 */ /* 0x000fce0000000000 */
[----:B------:R-:W-:Y:S01]  /*2eb0*/  @P0 FMUL R12, R12, 0.25 ;  /* 0x3e8000000c0c0820 */ /* 0x000fe20000400000 */
[----:B------:R-:W4:Y:S03]  /*2ec0*/  MUFU.SQRT R33, R33 ;  /* 0x0000002100217308 */ /* 0x000f260000002000 */
[----:B------:R-:W-:Y:S01]  /*2ed0*/  @!P3 FMUL R12, R12, 16777216 ;  /* 0x4b8000000c0cb820 */ /* 0x000fe20000400000 */
[----:B---3--:R-:W-:-:S04]  /*2ee0*/  FSETP.GT.AND P2, PT, R34, 8.50705917302346158658e+37, PT ;  /* 0x7e8000002200780b */ /* 0x008fc80003f44000 */
[----:B------:R-:W3:Y:S01]  /*2ef0*/  MUFU.RCP R32, R12 ;  /* 0x0000000c00207308 */ /* 0x000ee20000001000 */
[----:B------:R-:W-:Y:S02]  /*2f00*/  FSEL R15, R51, 1, P0 ;  /* 0x3f800000330f7808 */ /* 0x000fe40000000000 */
[----:B------:R-:W-:-:S05]  /*2f10*/  FSETP.GEU.AND P0, PT, R34, 1.175494350822287508e-38, PT ;  /* 0x008000002200780b */ /* 0x000fca0003f0e000 */
[----:B------:R-:W0:Y:S01]  /*2f20*/  MUFU.SQRT R35, R35 ;  /* 0x0000002300237308 */ /* 0x000e220000002000 */
[----:B------:R-:W-:Y:S01]  /*2f30*/  @!P3 FMUL R15, R15, 16777216 ;  /* 0x4b8000000f0fb820 */ /* 0x000fe20000400000 */
[C---:B----4-:R-:W-:Y:S01]  /*2f40*/  FSETP.GT.AND P1, PT, R33.reuse, 8.50705917302346158658e+37, PT ;  /* 0x7e8000002100780b */ /* 0x050fe20003f24000 */
[----:B------:R-:W-:Y:S01]  /*2f50*/  @P2 FMUL R34, R34, 0.25 ;  /* 0x3e80000022222820 */ /* 0x000fe20000400000 */
[----:B------:R-:W-:Y:S01]  /*2f60*/  FSETP.GEU.AND P4, PT, R33, 1.175494350822287508e-38, PT ;  /* 0x008000002100780b */ /* 0x000fe20003f8e000 */
[----:B---3--:R-:W-:Y:S01]  /*2f70*/  FMUL R32, R32, R15 ;  /* 0x0000000f20207220 */ /* 0x008fe20000400000 */
[----:B------:R-:W-:Y:S02]  /*2f80*/  FSEL R15, R51, 1, P2 ;  /* 0x3f800000330f7808 */ /* 0x000fe40001000000 */
[----:B------:R-:W-:-:S03]  /*2f90*/  @!P0 FMUL R34, R34, 16777216 ;  /* 0x4b80000022228820 */ /* 0x000fc60000400000 */
[----:B------:R-:W-:Y:S01]  /*2fa0*/  @!P0 FMUL R15, R15, 16777216 ;  /* 0x4b8000000f0f8820 */ /* 0x000fe20000400000 */
[----:B0-----:R-:W-:-:S03]  /*2fb0*/  FSETP.GT.AND P0, PT, R35, 8.50705917302346158658e+37, PT ;  /* 0x7e8000002300780b */ /* 0x001fc60003f04000 */
[----:B------:R-:W-:Y:S01]  /*2fc0*/  @P1 FMUL R33, R33, 0.25 ;  /* 0x3e80000021211820 */ /* 0x000fe20000400000 */
[----:B------:R-:W-:Y:S02]  /*2fd0*/  FSEL R12, R51, 1, P1 ;  /* 0x3f800000330c7808 */ /* 0x000fe40000800000 */
[----:B------:R-:W-:Y:S01]  /*2fe0*/  FSETP.GEU.AND P1, PT, R35, 1.175494350822287508e-38, PT ;  /* 0x008000002300780b */ /* 0x000fe20003f2e000 */
[----:B------:R-:W-:-:S06]  /*2ff0*/  @!P4 FMUL R33, R33, 16777216 ;  /* 0x4b8000002121c820 */ /* 0x000fcc0000400000 */
[----:B------:R-:W0:Y:S01]  /*3000*/  MUFU.RCP R33, R33 ;  /* 0x0000002100217308 */ /* 0x000e220000001000 */
[----:B------:R-:W-:-:S05]  /*3010*/  @P0 FMUL R35, R35, 0.25 ;  /* 0x3e80000023230820 */ /* 0x000fca0000400000 */
[----:B------:R-:W-:Y:S02]  /*3020*/  @!P1 FMUL R35, R35, 16777216 ;  /* 0x4b80000023239820 */ /* 0x000fe40000400000 */
[----:B------:R-:W3:Y:S01]  /*3030*/  MUFU.RCP R34, R34 ;  /* 0x0000002200227308 */ /* 0x000ee20000001000 */
[----:B------:R-:W-:-:S07]  /*3040*/  @!P4 FMUL R12, R12, 16777216 ;  /* 0x4b8000000c0cc820 */ /* 0x000fce0000400000 */
[----:B------:R-:W4:Y:S01]  /*3050*/  MUFU.RCP R35, R35 ;  /* 0x0000002300237308 */ /* 0x000f220000001000 */
[----:B0-----:R-:W-:Y:S01]  /*3060*/  FMUL R54, R33, R12 ;  /* 0x0000000c21367220 */ /* 0x001fe20000400000 */
[----:B------:R-:W-:-:S05]  /*3070*/  FSEL R12, R51, 1, P0 ;  /* 0x3f800000330c7808 */ /* 0x000fca0000000000 */
[----:B------:R-:W-:Y:S01]  /*3080*/  @!P1 FMUL R12, R12, 16777216 ;  /* 0x4b8000000c0c9820 */ /* 0x000fe20000400000 */
[----:B---3--:R-:W-:-:S03]  /*3090*/  FMUL R55, R34, R15 ;  /* 0x0000000f22377220 */ /* 0x008fc60000400000 */
[----:B----4-:R-:W-:Y:S01]  /*30a0*/  FMUL R34, R35, R12 ;  /* 0x0000000c23227220 */ /* 0x010fe20000400000 */
[----:B-1----:R-:W-:-:S05]  /*30b0*/  IMAD.SHL.U32 R12, R14, 0x8, RZ ;  /* 0x000000080e0c7824 */ /* 0x002fca00078e00ff */
[----:B------:R-:W-:-:S04]  /*30c0*/  LOP3.LUT R12, R12, 0x3f8, RZ, 0xc0, !PT ;  /* 0x000003f80c0c7812 */ /* 0x000fc800078ec0ff */
[----:B------:R-:W-:-:S05]  /*30d0*/  LEA R24, R12, UR4, 0x2 ;  /* 0x000000040c187c11 */ /* 0x000fca000f8e10ff */
[----:B------:R-:W-:Y:S04]  /*30e0*/  STS.128 [R24], R28 ;  /* 0x0000001c18007388 */ /* 0x000fe80000000c00 */
[----:B------:R0:W-:Y:S01]  /*30f0*/  STS.128 [R24+0x10], R16 ;  /* 0x0000101018007388 */ /* 0x0001e20000000c00 */
[----:B------:R-:W-:-:S05]  /*3100*/  IMAD.SHL.U32 R12, R14, 0x4, RZ ;  /* 0x000000040e0c7824 */ /* 0x000fca00078e00ff */
[----:B------:R-:W-:-:S04]  /*3110*/  LOP3.LUT R35, R12, 0x1fc, RZ, 0xc0, !PT ;  /* 0x000001fc0c237812 */ /* 0x000fc800078ec0ff */
[----:B------:R-:W-:Y:S01]  /*3120*/  LEA R25, R35, UR4, 0x2 ;  /* 0x0000000423197c11 */ /* 0x000fe2000f8e10ff */
[----:B------:R-:W-:Y:S01]  /*3130*/  BAR.SYNC.DEFER_BLOCKING 0x0 ;  /* 0x0000000000007b1d */ /* 0x000fe20000010000 */
[----:B------:R-:W-:Y:S01]  /*3140*/  FFMA R22, R22, R13, R26 ;  /* 0x0000000d16167223 */ /* 0x000fe2000000001a */
[----:B-----5:R-:W-:Y:S01]  /*3150*/  FADD R39, -R39, R19 ;  /* 0x0000001327277221 */ /* 0x020fe20000000100 */
[----:B0-----:R-:W-:Y:S01]  /*3160*/  LOP3.LUT R19, R50, R35, RZ, 0xfc, !PT ;  /* 0x0000002332137212 */ /* 0x001fe200078efcff */
[----:B------:R-:W-:Y:S02]  /*3170*/  FADD R38, -R38, R18 ;  /* 0x0000001226267221 */ /* 0x000fe40000000100 */
[----:B------:R-:W-:Y:S01]  /*3180*/  ULDC.64 UR4, c[0x0][0x210] ;  /* 0x0000840000047ab9 */ /* 0x000fe20000000a00 */
[----:B------:R-:W0:Y:S04]  /*3190*/  LDS.128 R12, [R25] ;  /* 0x00000000190c7984 */ /* 0x000e280000000c00 */
[----:B------:R-:W1:Y:S01]  /*31a0*/  LDS.128 R28, [R25+0x800] ;  /* 0x00080000191c7984 */ /* 0x000e620000000c00 */
[----:B------:R-:W-:Y:S01]  /*31b0*/  IMAD.SHL.U32 R18, R19, 0x4, RZ ;  /* 0x0000000413127824 */ /* 0x000fe200078e00ff */
[----:B------:R-:W-:Y:S01]  /*31c0*/  SHF.R.S32.HI R50, RZ, 0x1f, R50 ;  /* 0x0000001fff327819 */ /* 0x000fe20000011432 */
[----:B------:R-:W-:-:S03]  /*31d0*/  FADD R33, -R36, R16 ;  /* 0x0000001024217221 */ /* 0x000fc60000000100 */
[----:B------:R-:W-:Y:S02]  /*31e0*/  SHF.L.U64.HI R50, R19, 0x2, R50 ;  /* 0x0000000213327819 */ /* 0x000fe40000010232 */
[----:B------:R-:W-:Y:S01]  /*31f0*/  IADD3 R16, P0, R18, UR4, RZ ;  /* 0x0000000412107c10 */ /* 0x000fe2000ff1e0ff */
[----:B------:R-:W-:-:S03]  /*3200*/  FADD R37, -R37, R17 ;  /* 0x0000001125257221 */ /* 0x000fc60000000100 */
[----:B------:R-:W-:Y:S01]  /*3210*/  IADD3.X R17, R50, UR5, RZ, P0, !PT ;  /* 0x0000000532117c10 */ /* 0x000fe200087fe4ff */
[----:B------:R-:W-:Y:S02]  /*3220*/  ULDC.64 UR4, c[0x0][0x250] ;  /* 0x0000940000047ab9 */ /* 0x000fe40000000a00 */
[----:B------:R-:W-:Y:S01]  /*3230*/  IADD3 R26, P0, R0, UR4, RZ ;  /* 0x00000004001a7c10 */ /* 0x000fe2000ff1e0ff */
[----:B------:R-:W-:-:S04]  /*3240*/  IMAD.WIDE R52, R19, 0x4, R52 ;  /* 0x0000000413347825 */ /* 0x000fc800078e0234 */
[----:B------:R-:W-:Y:S01]  /*3250*/  FFMA R23, R23, R56, R27 ;  /* 0x0000003817177223 */ /* 0x000fe2000000001b */
[----:B------:R-:W-:Y:S02]  /*3260*/  PRMT R10, R11, 0x5410, R10 ;  /* 0x000054100b0a7816 */ /* 0x000fe4000000000a */
[----:B------:R-:W-:Y:S01]  /*3270*/  LEA.HI.X.SX32 R27, R0, UR5, 0x1, P0 ;  /* 0x00000005001b7c11 */ /* 0x000fe200080f0eff */
[----:B------:R-:W-:Y:S01]  /*3280*/  FMUL R33, R33, R32 ;  /* 0x0000002021217220 */ /* 0x000fe20000400000 */
[----:B------:R-:W-:Y:S01]  /*3290*/  PRMT R11, R48, 0x5410, R49 ;  /* 0x00005410300b7816 */ /* 0x000fe20000000031 */
[----:B0-----:R-:W-:Y:S01]  /*32a0*/  STG.E.128 desc[UR6][R52.64], R12 ;  /* 0x0000000c34007986 */ /* 0x001fe2000c101d06 */
[----:B------:R-:W-:Y:S01]  /*32b0*/  FMUL R54, R37, R54 ;  /* 0x0000003625367220 */ /* 0x000fe20000400000 */
[----:B------:R-:W-:Y:S01]  /*32c0*/  FMUL R55, R38, R55 ;  /* 0x0000003726377220 */ /* 0x000fe20000400000 */
[----:B------:R-:W-:Y:S01]  /*32d0*/  FMUL R34, R39, R34 ;  /* 0x0000002227227220 */ /* 0x000fe20000400000 */
[----:B-1----:R-:W-:Y:S01]  /*32e0*/  STG.E.128 desc[UR6][R16.64+0x800], R28 ;  /* 0x0008001c10007986 */ /* 0x002fe2000c101d06 */
[----:B------:R-:W-:Y:S01]  /*32f0*/  FADD R20, R5, R20 ;  /* 0x0000001405147221 */ /* 0x000fe20000000000 */
[----:B------:R-:W-:Y:S01]  /*3300*/  FADD R21, R6, R21 ;  /* 0x0000001506157221 */ /* 0x000fe20000000000 */
[----:B------:R-:W-:Y:S01]  /*3310*/  FADD R22, R3, R22 ;  /* 0x0000001603167221 */ /* 0x000fe20000000000 */
[----:B------:R-:W-:Y:S01]  /*3320*/  STG.E.64 desc[UR6][R26.64], R10 ;  /* 0x0000000a1a007986 */ /* 0x000fe2000c101b06 */
[----:B--2---:R-:W-:Y:S01]  /*3330*/  FFMA R40, R40, R33, R44 ;  /* 0x0000002128287223 */ /* 0x004fe2000000002c */
[----:B------:R-:W-:Y:S01]  /*3340*/  FFMA R41, R41, R54, R45 ;  /* 0x0000003629297223 */ /* 0x000fe2000000002d */
[----:B------:R-:W-:Y:S01]  /*3350*/  FFMA R42, R42, R55, R46 ;  /* 0x000000372a2a7223 */ /* 0x000fe2000000002e */
[----:B------:R-:W-:Y:S01]  /*3360*/  FFMA R43, R43, R34, R47 ;  /* 0x000000222b2b7223 */ /* 0x000fe2000000002f */
[----:B------:R-:W-:Y:S01]  /*3370*/  FADD R23, R4, R23 ;  /* 0x0000001704177221 */ /* 0x000fe20000000000 */
[----:B------:R-:W-:Y:S01]  /*3380*/  BAR.SYNC.DEFER_BLOCKING 0x0 ;  /* 0x0000000000007b1d */ /* 0x000fe20000010000 */
[----:B------:R-:W-:Y:S01]  /*3390*/  FADD R40, R7, R40 ;  /* 0x0000002807287221 */ /* 0x000fe20000000000 */
[----:B------:R-:W-:Y:S01]  /*33a0*/  FADD R41, R8, R41 ;  /* 0x0000002908297221 */ /* 0x000fe20000000000 */
[----:B------:R-:W-:Y:S01]  /*33b0*/  FADD R42, R9, R42 ;  /* 0x0000002a092a7221 */ /* 0x000fe20000000000 */
[----:B------:R-:W-:-:S04]  /*33c0*/  FADD R43, R2, R43 ;  /* 0x0000002b022b7221 */ /* 0x000fc80000000000 */
[----:B------:R-:W0:Y:S01]  /*33d0*/  LDC.64 R2, c[0x0][0x218] ;  /* 0x00008600ff027b82 */ /* 0x000e220000000a00 */
[----:B------:R-:W-:Y:S01]  /*33e0*/  ULDC.64 UR4, c[0x0][0x218] ;  /* 0x0000860000047ab9 */ /* 0x000fe20000000a00 */
[----:B------:R-:W-:Y:S04]  /*33f0*/  STS.128 [R24], R20 ;  /* 0x0000001418007388 */ /* 0x000fe80000000c00 */
[----:B------:R-:W-:Y:S02]  /*3400*/  STS.128 [R24+0x10], R40 ;  /* 0x0000102818007388 */ /* 0x000fe40000000c00 */
[----:B------:R-:W-:Y:S06]  /*3410*/  BAR.SYNC.DEFER_BLOCKING 0x0 ;  /* 0x0000000000007b1d */ /* 0x000fec0000010000 */
[----:B------:R-:W1:Y:S04]  /*3420*/  LDS.128 R28, [R25] ;  /* 0x00000000191c7984 */ /* 0x000e680000000c00 */
[----:B------:R-:W2:Y:S01]  /*3430*/  LDS.128 R12, [R25+0x800] ;  /* 0x00080000190c7984 */ /* 0x000ea20000000c00 */
[----:B------:R-:W-:Y:S01]  /*3440*/  IADD3 R4, P0, R18, UR4, RZ ;  /* 0x0000000412047c10 */ /* 0x000fe2000ff1e0ff */
[----:B0-----:R-:W-:-:S03]  /*3450*/  IMAD.WIDE R2, R19, 0x4, R2 ;  /* 0x0000000413027825 */ /* 0x001fc600078e0202 */
[----:B------:R-:W-:Y:S02]  /*3460*/  IADD3.X R5, R50, UR5, RZ, P0, !PT ;  /* 0x0000000532057c10 */ /* 0x000fe400087fe4ff */
[----:B-1----:R-:W-:Y:S04]  /*3470*/  STG.E.128 desc[UR6][R2.64], R28 ;  /* 0x0000001c02007986 */ /* 0x002fe8000c101d06 */
[----:B--2---:R-:W-:Y:S01]  /*3480*/  STG.E.128 desc[UR6][R4.64+0x800], R12 ;  /* 0x0008000c04007986 */ /* 0x004fe2000c101d06 */
[----:B------:R-:W-:Y:S05]  /*3490*/  EXIT ;  /* 0x000000000000794d */ /* 0x000fea0003800000 */
.L_x_0:
[----:B------:R-:W-:-:S00]  /*34a0*/  BRA `(.L_x_0) ;  /* 0xfffffffc00fc7947 */ /* 0x000fc0000383ffff */
[----:B------:R-:W-:-:S00]  /*34b0*/  NOP ;  /* 0x0000000000007918 */ /* 0x000fc00000000000 */
        /* <DEDUP_REMOVED lines=12> */
.L_x_1:


//--------------------- .nv.global.init           --------------------------
	.section	.nv.global.init,"aw",@progbits
.nv.global.init:
	.type		_$_str,@object
	.size		_$_str,(_$_str_$_2 - _$_str)
_$_str:
        /*0000*/ 	.byte	0x5f, 0x5f, 0x43, 0x55, 0x44, 0x41, 0x5f, 0x46, 0x54, 0x5a, 0x00
	.type		_$_str_$_2,@object
	.size		_$_str_$_2,(.L_1 - _$_str_$_2)
_$_str_$_2:
        /*000b*/ 	.byte	0x5f, 0x5f, 0x43, 0x55, 0x44, 0x41, 0x5f, 0x50, 0x52, 0x45, 0x43, 0x5f, 0x53, 0x51, 0x52, 0x54
        /*001b*/ 	.byte	0x00
.L_1:


//--------------------- .nv.shared.triton_poi_fused__native_batch_norm_legit_no_training_add_convolution_max_pool2d_with_indices_15 --------------------------
	.section	.nv.shared.triton_poi_fused__native_batch_norm_legit_no_training_add_convolution_max_pool2d_with_indices_15,"aw",@nobits
	.sectionflags	@""
	.align	16
	.zero		1024


//--------------------- .nv.constant0.triton_poi_fused__native_batch_norm_legit_no_training_add_convolution_max_pool2d_with_indices_15 --------------------------
	.section	.nv.constant0.triton_poi_fused__native_batch_norm_legit_no_training_add_convolution_max_pool2d_with_indices_15,"a",@progbits
	.sectionflags	@""
	.align	4
.nv.constant0.triton_poi_fused__native_batch_norm_legit_no_training_add_convolution_max_pool2d_with_indices_15:
	.zero		604
